//
// Generated by NVIDIA NVVM Compiler
//
// Compiler Build ID: CL-36424714
// Cuda compilation tools, release 13.0, V13.0.88
// Based on NVVM 20.0.0
//

.version 9.0
.target sm_100
.address_size 64

	// .globl	_Z20compute_accelerationP6float4S0_
.const .align 4 .b8 MyParams[16];
// _ZZ20compute_accelerationP6float4S0_E9sharedPos has been demoted
// _ZZ7rescaleP6float4ffE5sdata_$_0 has been demoted
.extern .shared .align 16 .b8 sdata[];

.visible .entry _Z20compute_accelerationP6float4S0_(
	.param .u64 .ptr .align 1 _Z20compute_accelerationP6float4S0__param_0,
	.param .u64 .ptr .align 1 _Z20compute_accelerationP6float4S0__param_1
)
{
	.reg .pred 	%p<51>;
	.reg .b32 	%r<76>;
	.reg .b32 	%f<452>;
	.reg .b64 	%rd<11>;
	// demoted variable
	.shared .align 16 .b8 _ZZ20compute_accelerationP6float4S0_E9sharedPos[512];
	ld.param.u64 	%rd3, [_Z20compute_accelerationP6float4S0__param_0];
	ld.param.u64 	%rd2, [_Z20compute_accelerationP6float4S0__param_1];
	cvta.to.global.u64 	%rd1, %rd3;
	mov.u32 	%r1, %tid.x;
	mov.u32 	%r10, %ctaid.x;
	mov.u32 	%r11, %ntid.x;
	mad.lo.s32 	%r2, %r10, %r11, %r1;
	ld.const.f32 	%f78, [MyParams];
	ld.const.f32 	%f79, [MyParams+4];
	abs.f32 	%f80, %f79;
	setp.lt.f32 	%p1, %f80, 0f00800000;
	mul.f32 	%f82, %f80, 0f4B800000;
	selp.f32 	%f83, %f82, %f80, %p1;
	selp.f32 	%f84, 0fC1C00000, 0f00000000, %p1;
	mov.b32 	%r12, %f83;
	add.s32 	%r13, %r12, -1060439283;
	and.b32  	%r14, %r13, -8388608;
	sub.s32 	%r15, %r12, %r14;
	mov.b32 	%f85, %r15;
	cvt.rn.f32.s32 	%f86, %r14;
	fma.rn.f32 	%f87, %f86, 0f34000000, %f84;
	add.f32 	%f88, %f85, 0fBF800000;
	add.f32 	%f89, %f85, 0f3F800000;
	rcp.approx.ftz.f32 	%f90, %f89;
	add.f32 	%f91, %f88, %f88;
	mul.f32 	%f92, %f91, %f90;
	mul.f32 	%f93, %f92, %f92;
	sub.f32 	%f94, %f88, %f92;
	add.f32 	%f95, %f94, %f94;
	neg.f32 	%f96, %f92;
	fma.rn.f32 	%f97, %f96, %f88, %f95;
	mul.rn.f32 	%f98, %f90, %f97;
	fma.rn.f32 	%f99, %f93, 0f3A2C32E4, 0f3B52E7DB;
	fma.rn.f32 	%f100, %f99, %f93, 0f3C93BB73;
	fma.rn.f32 	%f101, %f100, %f93, 0f3DF6384F;
	mul.rn.f32 	%f102, %f101, %f93;
	fma.rn.f32 	%f103, %f92, 0f3FB8AA3B, %f87;
	sub.f32 	%f104, %f87, %f103;
	fma.rn.f32 	%f105, %f92, 0f3FB8AA3B, %f104;
	fma.rn.f32 	%f106, %f98, 0f3FB8AA3B, %f105;
	fma.rn.f32 	%f107, %f92, 0f32A55E34, %f106;
	mul.f32 	%f108, %f102, 0f40400000;
	fma.rn.f32 	%f109, %f108, %f98, %f107;
	fma.rn.f32 	%f110, %f102, %f92, %f109;
	add.rn.f32 	%f111, %f103, %f110;
	neg.f32 	%f112, %f103;
	add.rn.f32 	%f113, %f111, %f112;
	neg.f32 	%f114, %f113;
	add.rn.f32 	%f115, %f110, %f114;
	mov.f32 	%f116, 0f40C00000;
	mul.rn.f32 	%f117, %f111, %f116;
	neg.f32 	%f118, %f117;
	fma.rn.f32 	%f119, %f111, 0f40C00000, %f118;
	fma.rn.f32 	%f120, %f115, 0f40C00000, %f119;
	cvt.rni.f32.f32 	%f121, %f117;
	sub.f32 	%f122, %f117, %f121;
	add.f32 	%f123, %f122, %f120;
	fma.rn.f32 	%f124, %f123, 0f391FCB8E, 0f3AAF85ED;
	fma.rn.f32 	%f125, %f124, %f123, 0f3C1D9856;
	fma.rn.f32 	%f126, %f125, %f123, 0f3D6357BB;
	fma.rn.f32 	%f127, %f126, %f123, 0f3E75FDEC;
	fma.rn.f32 	%f128, %f127, %f123, 0f3F317218;
	fma.rn.f32 	%f129, %f128, %f123, 0f3F800000;
	cvt.rzi.s32.f32 	%r16, %f121;
	setp.gt.f32 	%p2, %f121, 0f00000000;
	selp.b32 	%r17, 0, -2097152000, %p2;
	add.s32 	%r18, %r17, 2130706432;
	mov.b32 	%f130, %r18;
	mul.f32 	%f131, %f129, %f130;
	shl.b32 	%r19, %r16, 23;
	sub.s32 	%r20, %r19, %r17;
	mov.b32 	%f132, %r20;
	mul.f32 	%f133, %f131, %f132;
	abs.f32 	%f134, %f117;
	setp.gt.f32 	%p3, %f134, 0f43180000;
	setp.lt.f32 	%p4, %f117, 0f00000000;
	selp.f32 	%f135, 0f00000000, 0f7F800000, %p4;
	selp.f32 	%f136, %f135, %f133, %p3;
	setp.eq.f32 	%p5, %f79, 0f3F800000;
	setp.nan.f32 	%p6, %f80, %f80;
	setp.eq.f32 	%p7, %f79, 0f00000000;
	setp.eq.f32 	%p8, %f80, 0f7F800000;
	add.f32 	%f137, %f79, %f79;
	mov.b32 	%r21, %f137;
	and.b32  	%r22, %r21, 2147483647;
	mov.b32 	%f138, %r22;
	add.rn.f32 	%f139, %f79, %f116;
	mul.f32 	%f1, %f78, 0f41C00000;
	selp.f32 	%f140, %f138, %f136, %p8;
	selp.f32 	%f141, %f138, %f140, %p7;
	selp.f32 	%f142, %f139, %f141, %p6;
	selp.f32 	%f2, 0f3F800000, %f142, %p5;
	add.f32 	%f143, %f2, %f2;
	mul.f32 	%f3, %f2, %f143;
	mov.f32 	%f439, 0f00000000;
	mov.b32 	%r73, 0;
	mul.wide.s32 	%rd6, %r2, 16;
	add.s64 	%rd7, %rd1, %rd6;
	mov.f32 	%f438, %f439;
	mov.f32 	%f437, %f439;
$L__BB0_1:
	add.s32 	%r25, %r73, %r1;
	mul.wide.u32 	%rd4, %r25, 16;
	add.s64 	%rd5, %rd1, %rd4;
	ld.global.nc.v4.f32 	{%f144, %f145, %f146, %f147}, [%rd5];
	shl.b32 	%r26, %r1, 4;
	mov.u32 	%r27, _ZZ20compute_accelerationP6float4S0_E9sharedPos;
	add.s32 	%r28, %r27, %r26;
	st.shared.v4.f32 	[%r28], {%f144, %f145, %f146, %f147};
	bar.sync 	0;
	ld.global.nc.v4.f32 	{%f7, %f8, %f9, %f148}, [%rd7];
	add.s32 	%r74, %r27, 32;
	mov.b32 	%r75, 0;
$L__BB0_2:
	.pragma "used_bytes_mask 4095";
	ld.shared.v4.f32 	{%f149, %f150, %f151, %f152}, [%r74+-32];
	sub.f32 	%f13, %f149, %f7;
	sub.f32 	%f14, %f150, %f8;
	sub.f32 	%f15, %f151, %f9;
	mul.f32 	%f153, %f14, %f14;
	fma.rn.f32 	%f154, %f13, %f13, %f153;
	fma.rn.f32 	%f155, %f15, %f15, %f154;
	sqrt.rn.f32 	%f16, %f155;
	setp.leu.f32 	%p9, %f16, 0f358637BD;
	@%p9 bra 	$L__BB0_9;
	rcp.rn.f32 	%f17, %f16;
	abs.f32 	%f18, %f17;
	setp.eq.f32 	%p10, %f17, 0f3F800000;
	mov.f32 	%f436, 0f3F800000;
	@%p10 bra 	$L__BB0_8;
	setp.num.f32 	%p11, %f18, %f18;
	@%p11 bra 	$L__BB0_6;
	mov.f32 	%f212, 0f40C00000;
	add.rn.f32 	%f436, %f17, %f212;
	bra.uni 	$L__BB0_8;
$L__BB0_6:
	setp.lt.f32 	%p12, %f18, 0f00800000;
	mul.f32 	%f157, %f18, 0f4B800000;
	selp.f32 	%f158, %f157, %f18, %p12;
	mov.b32 	%r29, %f158;
	add.s32 	%r30, %r29, -1060439283;
	and.b32  	%r31, %r30, -8388608;
	sub.s32 	%r32, %r29, %r31;
	mov.b32 	%f159, %r32;
	cvt.rn.f32.s32 	%f160, %r31;
	selp.f32 	%f161, 0fC1C00000, 0f00000000, %p12;
	fma.rn.f32 	%f162, %f160, 0f34000000, %f161;
	add.f32 	%f163, %f159, 0fBF800000;
	add.f32 	%f164, %f159, 0f3F800000;
	rcp.approx.ftz.f32 	%f165, %f164;
	add.f32 	%f166, %f163, %f163;
	mul.f32 	%f167, %f166, %f165;
	mul.f32 	%f168, %f167, %f167;
	neg.f32 	%f169, %f167;
	sub.f32 	%f170, %f163, %f167;
	add.f32 	%f171, %f170, %f170;
	fma.rn.f32 	%f172, %f169, %f163, %f171;
	mul.rn.f32 	%f173, %f165, %f172;
	fma.rn.f32 	%f174, %f168, 0f3A2C32E4, 0f3B52E7DB;
	fma.rn.f32 	%f175, %f174, %f168, 0f3C93BB73;
	fma.rn.f32 	%f176, %f175, %f168, 0f3DF6384F;
	mul.rn.f32 	%f177, %f176, %f168;
	fma.rn.f32 	%f178, %f167, 0f3FB8AA3B, %f162;
	mul.f32 	%f179, %f177, 0f40400000;
	sub.f32 	%f180, %f162, %f178;
	fma.rn.f32 	%f181, %f167, 0f3FB8AA3B, %f180;
	fma.rn.f32 	%f182, %f173, 0f3FB8AA3B, %f181;
	fma.rn.f32 	%f183, %f167, 0f32A55E34, %f182;
	fma.rn.f32 	%f184, %f179, %f173, %f183;
	fma.rn.f32 	%f185, %f177, %f167, %f184;
	add.rn.f32 	%f186, %f178, %f185;
	mov.f32 	%f187, 0f40C00000;
	mul.rn.f32 	%f188, %f186, %f187;
	cvt.rni.f32.f32 	%f189, %f188;
	sub.f32 	%f190, %f188, %f189;
	neg.f32 	%f191, %f188;
	fma.rn.f32 	%f192, %f186, 0f40C00000, %f191;
	neg.f32 	%f193, %f178;
	add.rn.f32 	%f194, %f186, %f193;
	neg.f32 	%f195, %f194;
	add.rn.f32 	%f196, %f185, %f195;
	fma.rn.f32 	%f197, %f196, 0f40C00000, %f192;
	add.f32 	%f198, %f190, %f197;
	setp.gt.f32 	%p13, %f189, 0f00000000;
	selp.b32 	%r33, 0, -2097152000, %p13;
	setp.neu.f32 	%p14, %f17, 0f00000000;
	setp.neu.f32 	%p15, %f18, 0f7F800000;
	setp.lt.f32 	%p16, %f188, 0f00000000;
	selp.f32 	%f199, 0f00000000, 0f7F800000, %p16;
	abs.f32 	%f200, %f188;
	setp.gt.f32 	%p17, %f200, 0f43180000;
	cvt.rzi.s32.f32 	%r34, %f189;
	shl.b32 	%r35, %r34, 23;
	sub.s32 	%r36, %r35, %r33;
	mov.b32 	%f201, %r36;
	add.s32 	%r37, %r33, 2130706432;
	mov.b32 	%f202, %r37;
	fma.rn.f32 	%f203, %f198, 0f391FCB8E, 0f3AAF85ED;
	fma.rn.f32 	%f204, %f203, %f198, 0f3C1D9856;
	fma.rn.f32 	%f205, %f204, %f198, 0f3D6357BB;
	fma.rn.f32 	%f206, %f205, %f198, 0f3E75FDEC;
	fma.rn.f32 	%f207, %f206, %f198, 0f3F317218;
	fma.rn.f32 	%f208, %f207, %f198, 0f3F800000;
	mul.f32 	%f209, %f208, %f202;
	mul.f32 	%f210, %f209, %f201;
	selp.f32 	%f436, %f199, %f210, %p17;
	and.pred  	%p18, %p14, %p15;
	@%p18 bra 	$L__BB0_8;
	add.f32 	%f211, %f17, %f17;
	mov.b32 	%r38, %f211;
	and.b32  	%r39, %r38, 2147483647;
	mov.b32 	%f436, %r39;
$L__BB0_8:
	mul.f32 	%f213, %f436, %f436;
	mul.f32 	%f214, %f3, %f213;
	mul.f32 	%f215, %f2, %f436;
	sub.f32 	%f216, %f214, %f215;
	mul.f32 	%f217, %f1, %f216;
	mul.f32 	%f218, %f17, %f217;
	fma.rn.f32 	%f439, %f13, %f218, %f439;
	fma.rn.f32 	%f438, %f14, %f218, %f438;
	fma.rn.f32 	%f437, %f15, %f218, %f437;
$L__BB0_9:
	.pragma "used_bytes_mask 4095";
	ld.shared.v4.f32 	{%f219, %f220, %f221, %f222}, [%r74+-16];
	sub.f32 	%f29, %f219, %f7;
	sub.f32 	%f30, %f220, %f8;
	sub.f32 	%f31, %f221, %f9;
	mul.f32 	%f223, %f30, %f30;
	fma.rn.f32 	%f224, %f29, %f29, %f223;
	fma.rn.f32 	%f225, %f31, %f31, %f224;
	sqrt.rn.f32 	%f32, %f225;
	setp.leu.f32 	%p19, %f32, 0f358637BD;
	@%p19 bra 	$L__BB0_16;
	rcp.rn.f32 	%f33, %f32;
	abs.f32 	%f34, %f33;
	setp.eq.f32 	%p20, %f33, 0f3F800000;
	mov.f32 	%f440, 0f3F800000;
	@%p20 bra 	$L__BB0_15;
	setp.num.f32 	%p21, %f34, %f34;
	@%p21 bra 	$L__BB0_13;
	mov.f32 	%f282, 0f40C00000;
	add.rn.f32 	%f440, %f33, %f282;
	bra.uni 	$L__BB0_15;
$L__BB0_13:
	setp.lt.f32 	%p22, %f34, 0f00800000;
	mul.f32 	%f227, %f34, 0f4B800000;
	selp.f32 	%f228, %f227, %f34, %p22;
	mov.b32 	%r40, %f228;
	add.s32 	%r41, %r40, -1060439283;
	and.b32  	%r42, %r41, -8388608;
	sub.s32 	%r43, %r40, %r42;
	mov.b32 	%f229, %r43;
	cvt.rn.f32.s32 	%f230, %r42;
	selp.f32 	%f231, 0fC1C00000, 0f00000000, %p22;
	fma.rn.f32 	%f232, %f230, 0f34000000, %f231;
	add.f32 	%f233, %f229, 0fBF800000;
	add.f32 	%f234, %f229, 0f3F800000;
	rcp.approx.ftz.f32 	%f235, %f234;
	add.f32 	%f236, %f233, %f233;
	mul.f32 	%f237, %f236, %f235;
	mul.f32 	%f238, %f237, %f237;
	neg.f32 	%f239, %f237;
	sub.f32 	%f240, %f233, %f237;
	add.f32 	%f241, %f240, %f240;
	fma.rn.f32 	%f242, %f239, %f233, %f241;
	mul.rn.f32 	%f243, %f235, %f242;
	fma.rn.f32 	%f244, %f238, 0f3A2C32E4, 0f3B52E7DB;
	fma.rn.f32 	%f245, %f244, %f238, 0f3C93BB73;
	fma.rn.f32 	%f246, %f245, %f238, 0f3DF6384F;
	mul.rn.f32 	%f247, %f246, %f238;
	fma.rn.f32 	%f248, %f237, 0f3FB8AA3B, %f232;
	mul.f32 	%f249, %f247, 0f40400000;
	sub.f32 	%f250, %f232, %f248;
	fma.rn.f32 	%f251, %f237, 0f3FB8AA3B, %f250;
	fma.rn.f32 	%f252, %f243, 0f3FB8AA3B, %f251;
	fma.rn.f32 	%f253, %f237, 0f32A55E34, %f252;
	fma.rn.f32 	%f254, %f249, %f243, %f253;
	fma.rn.f32 	%f255, %f247, %f237, %f254;
	add.rn.f32 	%f256, %f248, %f255;
	mov.f32 	%f257, 0f40C00000;
	mul.rn.f32 	%f258, %f256, %f257;
	cvt.rni.f32.f32 	%f259, %f258;
	sub.f32 	%f260, %f258, %f259;
	neg.f32 	%f261, %f258;
	fma.rn.f32 	%f262, %f256, 0f40C00000, %f261;
	neg.f32 	%f263, %f248;
	add.rn.f32 	%f264, %f256, %f263;
	neg.f32 	%f265, %f264;
	add.rn.f32 	%f266, %f255, %f265;
	fma.rn.f32 	%f267, %f266, 0f40C00000, %f262;
	add.f32 	%f268, %f260, %f267;
	setp.gt.f32 	%p23, %f259, 0f00000000;
	selp.b32 	%r44, 0, -2097152000, %p23;
	setp.neu.f32 	%p24, %f33, 0f00000000;
	setp.neu.f32 	%p25, %f34, 0f7F800000;
	setp.lt.f32 	%p26, %f258, 0f00000000;
	selp.f32 	%f269, 0f00000000, 0f7F800000, %p26;
	abs.f32 	%f270, %f258;
	setp.gt.f32 	%p27, %f270, 0f43180000;
	cvt.rzi.s32.f32 	%r45, %f259;
	shl.b32 	%r46, %r45, 23;
	sub.s32 	%r47, %r46, %r44;
	mov.b32 	%f271, %r47;
	add.s32 	%r48, %r44, 2130706432;
	mov.b32 	%f272, %r48;
	fma.rn.f32 	%f273, %f268, 0f391FCB8E, 0f3AAF85ED;
	fma.rn.f32 	%f274, %f273, %f268, 0f3C1D9856;
	fma.rn.f32 	%f275, %f274, %f268, 0f3D6357BB;
	fma.rn.f32 	%f276, %f275, %f268, 0f3E75FDEC;
	fma.rn.f32 	%f277, %f276, %f268, 0f3F317218;
	fma.rn.f32 	%f278, %f277, %f268, 0f3F800000;
	mul.f32 	%f279, %f278, %f272;
	mul.f32 	%f280, %f279, %f271;
	selp.f32 	%f440, %f269, %f280, %p27;
	and.pred  	%p28, %p24, %p25;
	@%p28 bra 	$L__BB0_15;
	add.f32 	%f281, %f33, %f33;
	mov.b32 	%r49, %f281;
	and.b32  	%r50, %r49, 2147483647;
	mov.b32 	%f440, %r50;
$L__BB0_15:
	mul.f32 	%f283, %f440, %f440;
	mul.f32 	%f284, %f3, %f283;
	mul.f32 	%f285, %f2, %f440;
	sub.f32 	%f286, %f284, %f285;
	mul.f32 	%f287, %f1, %f286;
	mul.f32 	%f288, %f33, %f287;
	fma.rn.f32 	%f439, %f29, %f288, %f439;
	fma.rn.f32 	%f438, %f30, %f288, %f438;
	fma.rn.f32 	%f437, %f31, %f288, %f437;
$L__BB0_16:
	.pragma "used_bytes_mask 4095";
	ld.shared.v4.f32 	{%f289, %f290, %f291, %f292}, [%r74];
	sub.f32 	%f45, %f289, %f7;
	sub.f32 	%f46, %f290, %f8;
	sub.f32 	%f47, %f291, %f9;
	mul.f32 	%f293, %f46, %f46;
	fma.rn.f32 	%f294, %f45, %f45, %f293;
	fma.rn.f32 	%f295, %f47, %f47, %f294;
	sqrt.rn.f32 	%f48, %f295;
	setp.leu.f32 	%p29, %f48, 0f358637BD;
	@%p29 bra 	$L__BB0_23;
	rcp.rn.f32 	%f49, %f48;
	abs.f32 	%f50, %f49;
	setp.eq.f32 	%p30, %f49, 0f3F800000;
	mov.f32 	%f444, 0f3F800000;
	@%p30 bra 	$L__BB0_22;
	setp.num.f32 	%p31, %f50, %f50;
	@%p31 bra 	$L__BB0_20;
	mov.f32 	%f352, 0f40C00000;
	add.rn.f32 	%f444, %f49, %f352;
	bra.uni 	$L__BB0_22;
$L__BB0_20:
	setp.lt.f32 	%p32, %f50, 0f00800000;
	mul.f32 	%f297, %f50, 0f4B800000;
	selp.f32 	%f298, %f297, %f50, %p32;
	mov.b32 	%r51, %f298;
	add.s32 	%r52, %r51, -1060439283;
	and.b32  	%r53, %r52, -8388608;
	sub.s32 	%r54, %r51, %r53;
	mov.b32 	%f299, %r54;
	cvt.rn.f32.s32 	%f300, %r53;
	selp.f32 	%f301, 0fC1C00000, 0f00000000, %p32;
	fma.rn.f32 	%f302, %f300, 0f34000000, %f301;
	add.f32 	%f303, %f299, 0fBF800000;
	add.f32 	%f304, %f299, 0f3F800000;
	rcp.approx.ftz.f32 	%f305, %f304;
	add.f32 	%f306, %f303, %f303;
	mul.f32 	%f307, %f306, %f305;
	mul.f32 	%f308, %f307, %f307;
	neg.f32 	%f309, %f307;
	sub.f32 	%f310, %f303, %f307;
	add.f32 	%f311, %f310, %f310;
	fma.rn.f32 	%f312, %f309, %f303, %f311;
	mul.rn.f32 	%f313, %f305, %f312;
	fma.rn.f32 	%f314, %f308, 0f3A2C32E4, 0f3B52E7DB;
	fma.rn.f32 	%f315, %f314, %f308, 0f3C93BB73;
	fma.rn.f32 	%f316, %f315, %f308, 0f3DF6384F;
	mul.rn.f32 	%f317, %f316, %f308;
	fma.rn.f32 	%f318, %f307, 0f3FB8AA3B, %f302;
	mul.f32 	%f319, %f317, 0f40400000;
	sub.f32 	%f320, %f302, %f318;
	fma.rn.f32 	%f321, %f307, 0f3FB8AA3B, %f320;
	fma.rn.f32 	%f322, %f313, 0f3FB8AA3B, %f321;
	fma.rn.f32 	%f323, %f307, 0f32A55E34, %f322;
	fma.rn.f32 	%f324, %f319, %f313, %f323;
	fma.rn.f32 	%f325, %f317, %f307, %f324;
	add.rn.f32 	%f326, %f318, %f325;
	mov.f32 	%f327, 0f40C00000;
	mul.rn.f32 	%f328, %f326, %f327;
	cvt.rni.f32.f32 	%f329, %f328;
	sub.f32 	%f330, %f328, %f329;
	neg.f32 	%f331, %f328;
	fma.rn.f32 	%f332, %f326, 0f40C00000, %f331;
	neg.f32 	%f333, %f318;
	add.rn.f32 	%f334, %f326, %f333;
	neg.f32 	%f335, %f334;
	add.rn.f32 	%f336, %f325, %f335;
	fma.rn.f32 	%f337, %f336, 0f40C00000, %f332;
	add.f32 	%f338, %f330, %f337;
	setp.gt.f32 	%p33, %f329, 0f00000000;
	selp.b32 	%r55, 0, -2097152000, %p33;
	setp.neu.f32 	%p34, %f49, 0f00000000;
	setp.neu.f32 	%p35, %f50, 0f7F800000;
	setp.lt.f32 	%p36, %f328, 0f00000000;
	selp.f32 	%f339, 0f00000000, 0f7F800000, %p36;
	abs.f32 	%f340, %f328;
	setp.gt.f32 	%p37, %f340, 0f43180000;
	cvt.rzi.s32.f32 	%r56, %f329;
	shl.b32 	%r57, %r56, 23;
	sub.s32 	%r58, %r57, %r55;
	mov.b32 	%f341, %r58;
	add.s32 	%r59, %r55, 2130706432;
	mov.b32 	%f342, %r59;
	fma.rn.f32 	%f343, %f338, 0f391FCB8E, 0f3AAF85ED;
	fma.rn.f32 	%f344, %f343, %f338, 0f3C1D9856;
	fma.rn.f32 	%f345, %f344, %f338, 0f3D6357BB;
	fma.rn.f32 	%f346, %f345, %f338, 0f3E75FDEC;
	fma.rn.f32 	%f347, %f346, %f338, 0f3F317218;
	fma.rn.f32 	%f348, %f347, %f338, 0f3F800000;
	mul.f32 	%f349, %f348, %f342;
	mul.f32 	%f350, %f349, %f341;
	selp.f32 	%f444, %f339, %f350, %p37;
	and.pred  	%p38, %p34, %p35;
	@%p38 bra 	$L__BB0_22;
	add.f32 	%f351, %f49, %f49;
	mov.b32 	%r60, %f351;
	and.b32  	%r61, %r60, 2147483647;
	mov.b32 	%f444, %r61;
$L__BB0_22:
	mul.f32 	%f353, %f444, %f444;
	mul.f32 	%f354, %f3, %f353;
	mul.f32 	%f355, %f2, %f444;
	sub.f32 	%f356, %f354, %f355;
	mul.f32 	%f357, %f1, %f356;
	mul.f32 	%f358, %f49, %f357;
	fma.rn.f32 	%f439, %f45, %f358, %f439;
	fma.rn.f32 	%f438, %f46, %f358, %f438;
	fma.rn.f32 	%f437, %f47, %f358, %f437;
$L__BB0_23:
	.pragma "used_bytes_mask 4095";
	ld.shared.v4.f32 	{%f359, %f360, %f361, %f362}, [%r74+16];
	sub.f32 	%f61, %f359, %f7;
	sub.f32 	%f62, %f360, %f8;
	sub.f32 	%f63, %f361, %f9;
	mul.f32 	%f363, %f62, %f62;
	fma.rn.f32 	%f364, %f61, %f61, %f363;
	fma.rn.f32 	%f365, %f63, %f63, %f364;
	sqrt.rn.f32 	%f64, %f365;
	setp.leu.f32 	%p39, %f64, 0f358637BD;
	@%p39 bra 	$L__BB0_30;
	rcp.rn.f32 	%f65, %f64;
	abs.f32 	%f66, %f65;
	setp.eq.f32 	%p40, %f65, 0f3F800000;
	mov.f32 	%f448, 0f3F800000;
	@%p40 bra 	$L__BB0_29;
	setp.num.f32 	%p41, %f66, %f66;
	@%p41 bra 	$L__BB0_27;
	mov.f32 	%f422, 0f40C00000;
	add.rn.f32 	%f448, %f65, %f422;
	bra.uni 	$L__BB0_29;
$L__BB0_27:
	setp.lt.f32 	%p42, %f66, 0f00800000;
	mul.f32 	%f367, %f66, 0f4B800000;
	selp.f32 	%f368, %f367, %f66, %p42;
	mov.b32 	%r62, %f368;
	add.s32 	%r63, %r62, -1060439283;
	and.b32  	%r64, %r63, -8388608;
	sub.s32 	%r65, %r62, %r64;
	mov.b32 	%f369, %r65;
	cvt.rn.f32.s32 	%f370, %r64;
	selp.f32 	%f371, 0fC1C00000, 0f00000000, %p42;
	fma.rn.f32 	%f372, %f370, 0f34000000, %f371;
	add.f32 	%f373, %f369, 0fBF800000;
	add.f32 	%f374, %f369, 0f3F800000;
	rcp.approx.ftz.f32 	%f375, %f374;
	add.f32 	%f376, %f373, %f373;
	mul.f32 	%f377, %f376, %f375;
	mul.f32 	%f378, %f377, %f377;
	neg.f32 	%f379, %f377;
	sub.f32 	%f380, %f373, %f377;
	add.f32 	%f381, %f380, %f380;
	fma.rn.f32 	%f382, %f379, %f373, %f381;
	mul.rn.f32 	%f383, %f375, %f382;
	fma.rn.f32 	%f384, %f378, 0f3A2C32E4, 0f3B52E7DB;
	fma.rn.f32 	%f385, %f384, %f378, 0f3C93BB73;
	fma.rn.f32 	%f386, %f385, %f378, 0f3DF6384F;
	mul.rn.f32 	%f387, %f386, %f378;
	fma.rn.f32 	%f388, %f377, 0f3FB8AA3B, %f372;
	mul.f32 	%f389, %f387, 0f40400000;
	sub.f32 	%f390, %f372, %f388;
	fma.rn.f32 	%f391, %f377, 0f3FB8AA3B, %f390;
	fma.rn.f32 	%f392, %f383, 0f3FB8AA3B, %f391;
	fma.rn.f32 	%f393, %f377, 0f32A55E34, %f392;
	fma.rn.f32 	%f394, %f389, %f383, %f393;
	fma.rn.f32 	%f395, %f387, %f377, %f394;
	add.rn.f32 	%f396, %f388, %f395;
	mov.f32 	%f397, 0f40C00000;
	mul.rn.f32 	%f398, %f396, %f397;
	cvt.rni.f32.f32 	%f399, %f398;
	sub.f32 	%f400, %f398, %f399;
	neg.f32 	%f401, %f398;
	fma.rn.f32 	%f402, %f396, 0f40C00000, %f401;
	neg.f32 	%f403, %f388;
	add.rn.f32 	%f404, %f396, %f403;
	neg.f32 	%f405, %f404;
	add.rn.f32 	%f406, %f395, %f405;
	fma.rn.f32 	%f407, %f406, 0f40C00000, %f402;
	add.f32 	%f408, %f400, %f407;
	setp.gt.f32 	%p43, %f399, 0f00000000;
	selp.b32 	%r66, 0, -2097152000, %p43;
	setp.neu.f32 	%p44, %f65, 0f00000000;
	setp.neu.f32 	%p45, %f66, 0f7F800000;
	setp.lt.f32 	%p46, %f398, 0f00000000;
	selp.f32 	%f409, 0f00000000, 0f7F800000, %p46;
	abs.f32 	%f410, %f398;
	setp.gt.f32 	%p47, %f410, 0f43180000;
	cvt.rzi.s32.f32 	%r67, %f399;
	shl.b32 	%r68, %r67, 23;
	sub.s32 	%r69, %r68, %r66;
	mov.b32 	%f411, %r69;
	add.s32 	%r70, %r66, 2130706432;
	mov.b32 	%f412, %r70;
	fma.rn.f32 	%f413, %f408, 0f391FCB8E, 0f3AAF85ED;
	fma.rn.f32 	%f414, %f413, %f408, 0f3C1D9856;
	fma.rn.f32 	%f415, %f414, %f408, 0f3D6357BB;
	fma.rn.f32 	%f416, %f415, %f408, 0f3E75FDEC;
	fma.rn.f32 	%f417, %f416, %f408, 0f3F317218;
	fma.rn.f32 	%f418, %f417, %f408, 0f3F800000;
	mul.f32 	%f419, %f418, %f412;
	mul.f32 	%f420, %f419, %f411;
	selp.f32 	%f448, %f409, %f420, %p47;
	and.pred  	%p48, %p44, %p45;
	@%p48 bra 	$L__BB0_29;
	add.f32 	%f421, %f65, %f65;
	mov.b32 	%r71, %f421;
	and.b32  	%r72, %r71, 2147483647;
	mov.b32 	%f448, %r72;
$L__BB0_29:
	mul.f32 	%f423, %f448, %f448;
	mul.f32 	%f424, %f3, %f423;
	mul.f32 	%f425, %f2, %f448;
	sub.f32 	%f426, %f424, %f425;
	mul.f32 	%f427, %f1, %f426;
	mul.f32 	%f428, %f65, %f427;
	fma.rn.f32 	%f439, %f61, %f428, %f439;
	fma.rn.f32 	%f438, %f62, %f428, %f438;
	fma.rn.f32 	%f437, %f63, %f428, %f437;
$L__BB0_30:
	add.s32 	%r6, %r75, 4;
	add.s32 	%r74, %r74, 64;
	setp.lt.u32 	%p49, %r75, 28;
	mov.u32 	%r75, %r6;
	@%p49 bra 	$L__BB0_2;
	bar.sync 	0;
	add.s32 	%r8, %r73, 32;
	setp.lt.u32 	%p50, %r73, 992;
	mov.u32 	%r73, %r8;
	@%p50 bra 	$L__BB0_1;
	cvta.to.global.u64 	%rd8, %rd2;
	mul.wide.s32 	%rd9, %r2, 16;
	add.s64 	%rd10, %rd8, %rd9;
	mov.f32 	%f429, 0f00000000;
	st.global.v4.f32 	[%rd10], {%f439, %f438, %f437, %f429};
	ret;

}
	// .globl	_Z20leapfrog_integrationP6float4S0_S0_S0_
.visible .entry _Z20leapfrog_integrationP6float4S0_S0_S0_(
	.param .u64 .ptr .align 1 _Z20leapfrog_integrationP6float4S0_S0_S0__param_0,
	.param .u64 .ptr .align 1 _Z20leapfrog_integrationP6float4S0_S0_S0__param_1,
	.param .u64 .ptr .align 1 _Z20leapfrog_integrationP6float4S0_S0_S0__param_2,
	.param .u64 .ptr .align 1 _Z20leapfrog_integrationP6float4S0_S0_S0__param_3
)
{
	.reg .pred 	%p<7>;
	.reg .b32 	%r<5>;
	.reg .b32 	%f<71>;
	.reg .b64 	%rd<14>;

	ld.param.u64 	%rd5, [_Z20leapfrog_integrationP6float4S0_S0_S0__param_0];
	ld.param.u64 	%rd6, [_Z20leapfrog_integrationP6float4S0_S0_S0__param_1];
	ld.param.u64 	%rd7, [_Z20leapfrog_integrationP6float4S0_S0_S0__param_2];
	ld.param.u64 	%rd8, [_Z20leapfrog_integrationP6float4S0_S0_S0__param_3];
	cvta.to.global.u64 	%rd9, %rd5;
	cvta.to.global.u64 	%rd10, %rd8;
	cvta.to.global.u64 	%rd11, %rd7;
	cvta.to.global.u64 	%rd12, %rd6;
	ld.const.f32 	%f8, [MyParams+8];
	mov.u32 	%r1, %tid.x;
	mov.u32 	%r2, %ctaid.x;
	mov.u32 	%r3, %ntid.x;
	mad.lo.s32 	%r4, %r2, %r3, %r1;
	mul.wide.s32 	%rd13, %r4, 16;
	add.s64 	%rd1, %rd12, %rd13;
	.pragma "used_bytes_mask 4095";
	ld.global.v4.f32 	{%f9, %f10, %f11, %f12}, [%rd1];
	add.s64 	%rd2, %rd11, %rd13;
	.pragma "used_bytes_mask 4095";
	ld.global.v4.f32 	{%f13, %f14, %f15, %f16}, [%rd2];
	add.s64 	%rd3, %rd10, %rd13;
	.pragma "used_bytes_mask 4095";
	ld.global.v4.f32 	{%f17, %f18, %f19, %f20}, [%rd3];
	mul.f32 	%f21, %f13, 0f3F000000;
	mul.f32 	%f22, %f8, %f21;
	mul.f32 	%f23, %f8, %f22;
	fma.rn.f32 	%f24, %f8, %f9, %f23;
	add.s64 	%rd4, %rd9, %rd13;
	.pragma "used_bytes_mask 4095";
	ld.global.v4.f32 	{%f25, %f26, %f27, %f28}, [%rd4];
	add.f32 	%f29, %f24, %f25;
	mul.f32 	%f30, %f14, 0f3F000000;
	mul.f32 	%f31, %f8, %f30;
	mul.f32 	%f32, %f8, %f31;
	fma.rn.f32 	%f33, %f8, %f10, %f32;
	add.f32 	%f34, %f33, %f26;
	st.global.v2.f32 	[%rd4], {%f29, %f34};
	mul.f32 	%f35, %f15, 0f3F000000;
	mul.f32 	%f36, %f8, %f35;
	mul.f32 	%f37, %f8, %f36;
	fma.rn.f32 	%f38, %f8, %f11, %f37;
	add.f32 	%f39, %f38, %f27;
	st.global.f32 	[%rd4+8], %f39;
	add.f32 	%f40, %f13, %f17;
	mul.f32 	%f41, %f40, 0f3F000000;
	.pragma "used_bytes_mask 4095";
	ld.global.v4.f32 	{%f42, %f43, %f44, %f45}, [%rd1];
	fma.rn.f32 	%f46, %f8, %f41, %f42;
	add.f32 	%f47, %f14, %f18;
	mul.f32 	%f48, %f47, 0f3F000000;
	fma.rn.f32 	%f49, %f8, %f48, %f43;
	st.global.v2.f32 	[%rd1], {%f46, %f49};
	add.f32 	%f50, %f15, %f19;
	mul.f32 	%f51, %f50, 0f3F000000;
	fma.rn.f32 	%f52, %f8, %f51, %f44;
	st.global.f32 	[%rd1+8], %f52;
	ld.global.f32 	%f1, [%rd4];
	setp.lt.f32 	%p1, %f1, 0f00000000;
	mov.f32 	%f68, 0f00000000;
	@%p1 bra 	$L__BB1_2;
	setp.leu.f32 	%p2, %f1, 0f42700000;
	mov.f32 	%f68, 0f42700000;
	@%p2 bra 	$L__BB1_3;
$L__BB1_2:
	st.global.f32 	[%rd4], %f68;
	ld.global.f32 	%f54, [%rd1];
	neg.f32 	%f55, %f54;
	st.global.f32 	[%rd1], %f55;
$L__BB1_3:
	ld.global.f32 	%f3, [%rd4+4];
	setp.lt.f32 	%p3, %f3, 0f00000000;
	mov.f32 	%f69, 0f00000000;
	@%p3 bra 	$L__BB1_5;
	setp.leu.f32 	%p4, %f3, 0f42700000;
	mov.f32 	%f69, 0f42700000;
	@%p4 bra 	$L__BB1_6;
$L__BB1_5:
	st.global.f32 	[%rd4+4], %f69;
	ld.global.f32 	%f58, [%rd1+4];
	neg.f32 	%f59, %f58;
	st.global.f32 	[%rd1+4], %f59;
$L__BB1_6:
	ld.global.f32 	%f5, [%rd4+8];
	setp.lt.f32 	%p5, %f5, 0f00000000;
	mov.f32 	%f70, 0f00000000;
	@%p5 bra 	$L__BB1_8;
	setp.leu.f32 	%p6, %f5, 0f42700000;
	mov.f32 	%f70, 0f42700000;
	@%p6 bra 	$L__BB1_9;
$L__BB1_8:
	st.global.f32 	[%rd4+8], %f70;
	ld.global.f32 	%f62, [%rd1+8];
	neg.f32 	%f63, %f62;
	st.global.f32 	[%rd1+8], %f63;
$L__BB1_9:
	ld.global.v4.f32 	{%f64, %f65, %f66, %f67}, [%rd2];
	st.global.v4.f32 	[%rd3], {%f64, %f65, %f66, %f67};
	ret;

}
	// .globl	_Z7rescaleP6float4ff
.visible .entry _Z7rescaleP6float4ff(
	.param .u64 .ptr .align 1 _Z7rescaleP6float4ff_param_0,
	.param .f32 _Z7rescaleP6float4ff_param_1,
	.param .f32 _Z7rescaleP6float4ff_param_2
)
{
	.reg .pred 	%p<2>;
	.reg .b32 	%r<9>;
	.reg .b32 	%f<75>;
	.reg .b64 	%rd<5>;
	// demoted variable
	.shared .align 4 .f32 _ZZ7rescaleP6float4ffE5sdata_$_0;
	ld.param.u64 	%rd1, [_Z7rescaleP6float4ff_param_0];
	cvta.to.global.u64 	%rd2, %rd1;
	mov.u32 	%r4, %tid.x;
	mov.u32 	%r5, %ctaid.x;
	mov.u32 	%r6, %ntid.x;
	mad.lo.s32 	%r7, %r5, %r6, %r4;
	mul.wide.s32 	%rd3, %r7, 16;
	add.s64 	%rd4, %rd2, %rd3;
	.pragma "used_bytes_mask 4095";
	ld.global.v4.f32 	{%f5, %f6, %f7, %f8}, [%rd4];
	mul.f32 	%f9, %f6, %f6;
	fma.rn.f32 	%f10, %f5, %f5, %f9;
	fma.rn.f32 	%f1, %f7, %f7, %f10;
	mov.b32 	%r8, 0;
	mov.f32 	%f74, 0f00000000;
$L__BB2_1:
	add.f32 	%f11, %f74, %f1;
	add.f32 	%f12, %f11, %f1;
	add.f32 	%f13, %f12, %f1;
	add.f32 	%f14, %f13, %f1;
	add.f32 	%f15, %f14, %f1;
	add.f32 	%f16, %f15, %f1;
	add.f32 	%f17, %f16, %f1;
	add.f32 	%f18, %f17, %f1;
	add.f32 	%f19, %f18, %f1;
	add.f32 	%f20, %f19, %f1;
	add.f32 	%f21, %f20, %f1;
	add.f32 	%f22, %f21, %f1;
	add.f32 	%f23, %f22, %f1;
	add.f32 	%f24, %f23, %f1;
	add.f32 	%f25, %f24, %f1;
	add.f32 	%f26, %f25, %f1;
	add.f32 	%f27, %f26, %f1;
	add.f32 	%f28, %f27, %f1;
	add.f32 	%f29, %f28, %f1;
	add.f32 	%f30, %f29, %f1;
	add.f32 	%f31, %f30, %f1;
	add.f32 	%f32, %f31, %f1;
	add.f32 	%f33, %f32, %f1;
	add.f32 	%f34, %f33, %f1;
	add.f32 	%f35, %f34, %f1;
	add.f32 	%f36, %f35, %f1;
	add.f32 	%f37, %f36, %f1;
	add.f32 	%f38, %f37, %f1;
	add.f32 	%f39, %f38, %f1;
	add.f32 	%f40, %f39, %f1;
	add.f32 	%f41, %f40, %f1;
	add.f32 	%f42, %f41, %f1;
	add.f32 	%f43, %f42, %f1;
	add.f32 	%f44, %f43, %f1;
	add.f32 	%f45, %f44, %f1;
	add.f32 	%f46, %f45, %f1;
	add.f32 	%f47, %f46, %f1;
	add.f32 	%f48, %f47, %f1;
	add.f32 	%f49, %f48, %f1;
	add.f32 	%f50, %f49, %f1;
	add.f32 	%f51, %f50, %f1;
	add.f32 	%f52, %f51, %f1;
	add.f32 	%f53, %f52, %f1;
	add.f32 	%f54, %f53, %f1;
	add.f32 	%f55, %f54, %f1;
	add.f32 	%f56, %f55, %f1;
	add.f32 	%f57, %f56, %f1;
	add.f32 	%f58, %f57, %f1;
	add.f32 	%f59, %f58, %f1;
	add.f32 	%f60, %f59, %f1;
	add.f32 	%f61, %f60, %f1;
	add.f32 	%f62, %f61, %f1;
	add.f32 	%f63, %f62, %f1;
	add.f32 	%f64, %f63, %f1;
	add.f32 	%f65, %f64, %f1;
	add.f32 	%f66, %f65, %f1;
	add.f32 	%f67, %f66, %f1;
	add.f32 	%f68, %f67, %f1;
	add.f32 	%f69, %f68, %f1;
	add.f32 	%f70, %f69, %f1;
	add.f32 	%f71, %f70, %f1;
	add.f32 	%f72, %f71, %f1;
	add.f32 	%f73, %f72, %f1;
	add.f32 	%f74, %f73, %f1;
	add.s32 	%r8, %r8, 64;
	setp.ne.s32 	%p1, %r8, 1024;
	@%p1 bra 	$L__BB2_1;
	st.shared.f32 	[_ZZ7rescaleP6float4ffE5sdata_$_0], %f74;
	bar.sync 	0;
	trap;

}
	// .globl	_Z10rescale_v2P6float4fPf
.visible .entry _Z10rescale_v2P6float4fPf(
	.param .u64 .ptr .align 1 _Z10rescale_v2P6float4fPf_param_0,
	.param .f32 _Z10rescale_v2P6float4fPf_param_1,
	.param .u64 .ptr .align 1 _Z10rescale_v2P6float4fPf_param_2
)
{
	.reg .b32 	%r<5>;
	.reg .b32 	%f<12>;
	.reg .b64 	%rd<7>;

	ld.param.u64 	%rd1, [_Z10rescale_v2P6float4fPf_param_0];
	ld.param.f32 	%f1, [_Z10rescale_v2P6float4fPf_param_1];
	ld.param.u64 	%rd2, [_Z10rescale_v2P6float4fPf_param_2];
	cvta.to.global.u64 	%rd3, %rd1;
	cvta.to.global.u64 	%rd4, %rd2;
	mov.u32 	%r1, %tid.x;
	mov.u32 	%r2, %ctaid.x;
	mov.u32 	%r3, %ntid.x;
	mad.lo.s32 	%r4, %r2, %r3, %r1;
	ld.const.f32 	%f2, [MyParams+12];
	ld.global.f32 	%f3, [%rd4];
	mul.f32 	%f4, %f3, 0f3A800000;
	fma.rn.f32 	%f5, %f3, 0f3A800000, %f4;
	div.rn.f32 	%f6, %f5, 0f40400000;
	div.rn.f32 	%f7, %f6, %f2;
	div.rn.f32 	%f8, %f1, %f7;
	sqrt.rn.f32 	%f9, %f8;
	mul.wide.s32 	%rd5, %r4, 16;
	add.s64 	%rd6, %rd3, %rd5;
	ld.global.f32 	%f10, [%rd6];
	mul.f32 	%f11, %f9, %f10;
	st.global.f32 	[%rd6], %f11;
	st.global.f32 	[%rd4], %f9;
	ret;

}
	// .globl	_Z7reduce6ILj32EEvP6float4jPf
.visible .entry _Z7reduce6ILj32EEvP6float4jPf(
	.param .u64 .ptr .align 1 _Z7reduce6ILj32EEvP6float4jPf_param_0,
	.param .u32 _Z7reduce6ILj32EEvP6float4jPf_param_1,
	.param .u64 .ptr .align 1 _Z7reduce6ILj32EEvP6float4jPf_param_2
)
{
	.reg .pred 	%p<5>;
	.reg .b32 	%r<16>;
	.reg .b32 	%f<39>;
	.reg .b64 	%rd<9>;

	ld.param.u64 	%rd2, [_Z7reduce6ILj32EEvP6float4jPf_param_0];
	ld.param.u32 	%r7, [_Z7reduce6ILj32EEvP6float4jPf_param_1];
	ld.param.u64 	%rd3, [_Z7reduce6ILj32EEvP6float4jPf_param_2];
	mov.u32 	%r1, %tid.x;
	mov.u32 	%r8, %ctaid.x;
	shl.b32 	%r9, %r8, 6;
	add.s32 	%r15, %r9, %r1;
	shl.b32 	%r10, %r1, 2;
	mov.u32 	%r11, sdata;
	add.s32 	%r3, %r11, %r10;
	mov.b32 	%r12, 0;
	st.shared.u32 	[%r3], %r12;
	setp.ge.u32 	%p1, %r15, %r7;
	@%p1 bra 	$L__BB4_4;
	cvta.to.global.u64 	%rd1, %rd2;
	mov.u32 	%r13, %nctaid.x;
	shl.b32 	%r4, %r13, 6;
	mov.f32 	%f38, 0f00000000;
$L__BB4_2:
	mul.wide.u32 	%rd4, %r15, 16;
	add.s64 	%rd5, %rd1, %rd4;
	.pragma "used_bytes_mask 4095";
	ld.global.v4.f32 	{%f4, %f5, %f6, %f7}, [%rd5];
	add.s32 	%r14, %r15, 32;
	mul.wide.u32 	%rd6, %r14, 16;
	add.s64 	%rd7, %rd1, %rd6;
	.pragma "used_bytes_mask 4095";
	ld.global.v4.f32 	{%f8, %f9, %f10, %f11}, [%rd7];
	mul.f32 	%f12, %f5, %f5;
	fma.rn.f32 	%f13, %f4, %f4, %f12;
	fma.rn.f32 	%f14, %f6, %f6, %f13;
	add.f32 	%f15, %f8, %f14;
	add.f32 	%f16, %f8, %f15;
	add.f32 	%f17, %f9, %f16;
	add.f32 	%f18, %f9, %f17;
	add.f32 	%f19, %f10, %f18;
	add.f32 	%f20, %f10, %f19;
	add.f32 	%f38, %f38, %f20;
	add.s32 	%r15, %r15, %r4;
	setp.lt.u32 	%p2, %r15, %r7;
	@%p2 bra 	$L__BB4_2;
	st.shared.f32 	[%r3], %f38;
$L__BB4_4:
	bar.sync 	0;
	setp.gt.u32 	%p3, %r1, 31;
	@%p3 bra 	$L__BB4_7;
	ld.volatile.shared.f32 	%f21, [%r3+64];
	ld.volatile.shared.f32 	%f22, [%r3];
	add.f32 	%f23, %f21, %f22;
	st.volatile.shared.f32 	[%r3], %f23;
	ld.volatile.shared.f32 	%f24, [%r3+32];
	ld.volatile.shared.f32 	%f25, [%r3];
	add.f32 	%f26, %f24, %f25;
	st.volatile.shared.f32 	[%r3], %f26;
	ld.volatile.shared.f32 	%f27, [%r3+16];
	ld.volatile.shared.f32 	%f28, [%r3];
	add.f32 	%f29, %f27, %f28;
	st.volatile.shared.f32 	[%r3], %f29;
	ld.volatile.shared.f32 	%f30, [%r3+8];
	ld.volatile.shared.f32 	%f31, [%r3];
	add.f32 	%f32, %f30, %f31;
	st.volatile.shared.f32 	[%r3], %f32;
	ld.volatile.shared.f32 	%f33, [%r3+4];
	ld.volatile.shared.f32 	%f34, [%r3];
	add.f32 	%f35, %f33, %f34;
	st.volatile.shared.f32 	[%r3], %f35;
	setp.ne.s32 	%p4, %r1, 0;
	@%p4 bra 	$L__BB4_7;
	ld.shared.f32 	%f36, [sdata];
	cvta.to.global.u64 	%rd8, %rd3;
	atom.global.add.f32 	%f37, [%rd8], %f36;
$L__BB4_7:
	ret;

}


// ===== COMPILED SASS (sm_100) =====

	.target	sm_100

	.elftype	@"ET_EXEC"


//--------------------- .note.nv.tkinfo           --------------------------
	.section	.note.nv.tkinfo,"",@"SHT_NOTE"
	.sectionflags	@"SHF_NOTE_NV_TKINFO"
	.tkinfo
        /*0018*/ 	.word	0x00000002
        /*0030*/ 	.string	""
        /*0030*/ 	.string	"ptxas"
        /*0030*/ 	.string	"Cuda compilation tools, release 13.0, V13.0.88"
        /*0030*/ 	.string	"Build cuda_13.0.r13.0/compiler.36424714_0"
        /*0030*/ 	.string	"-arch sm_100 -m 64 "



//--------------------- .note.nv.cuinfo           --------------------------
	.section	.note.nv.cuinfo,"",@"SHT_NOTE"
	.sectionflags	@"SHF_NOTE_NV_CUINFO"
        /*0018*/ 	.short	0x0002
        /*001a*/ 	.short	0x0064
        /*001c*/ 	.short	0x0082
	.zero		2


//--------------------- .nv.info                  --------------------------
	.section	.nv.info,"",@"SHT_CUDA_INFO"
	.align	4


	//----- nvinfo : EIATTR_REGCOUNT
	.align		4
        /*0000*/ 	.byte	0x04, 0x2f
        /*0002*/ 	.short	(.L_2 - .L_1)
	.align		4
.L_1:
        /*0004*/ 	.word	index@(_Z20compute_accelerationP6float4S0_)
        /*0008*/ 	.word	0x0000001c


	//----- nvinfo : EIATTR_FRAME_SIZE
	.align		4
.L_2:
        /*000c*/ 	.byte	0x04, 0x11
        /*000e*/ 	.short	(.L_4 - .L_3)
	.align		4
.L_3:
        /*0010*/ 	.word	index@($__internal_3_$__cuda_sm20_sqrt_rn_f32_slowpath)
        /*0014*/ 	.word	0x00000000


	//----- nvinfo : EIATTR_FRAME_SIZE
	.align		4
.L_4:
        /*0018*/ 	.byte	0x04, 0x11
        /*001a*/ 	.short	(.L_6 - .L_5)
	.align		4
.L_5:
        /*001c*/ 	.word	index@($__internal_2_$__cuda_sm20_rcp_rn_f32_slowpath)
        /*0020*/ 	.word	0x00000000


	//----- nvinfo : EIATTR_FRAME_SIZE
	.align		4
.L_6:
        /*0024*/ 	.byte	0x04, 0x11
        /*0026*/ 	.short	(.L_8 - .L_7)
	.align		4
.L_7:
        /*0028*/ 	.word	index@(_Z20compute_accelerationP6float4S0_)
        /*002c*/ 	.word	0x00000000


	//----- nvinfo : EIATTR_REGCOUNT
	.align		4
.L_8:
        /*0030*/ 	.byte	0x04, 0x2f
        /*0032*/ 	.short	(.L_10 - .L_9)
	.align		4
.L_9:
        /*0034*/ 	.word	index@(_Z20leapfrog_integrationP6float4S0_S0_S0_)
        /*0038*/ 	.word	0x0000001c


	//----- nvinfo : EIATTR_FRAME_SIZE
	.align		4
.L_10:
        /*003c*/ 	.byte	0x04, 0x11
        /*003e*/ 	.short	(.L_12 - .L_11)
	.align		4
.L_11:
        /*0040*/ 	.word	index@(_Z20leapfrog_integrationP6float4S0_S0_S0_)
        /*0044*/ 	.word	0x00000000


	//----- nvinfo : EIATTR_REGCOUNT
	.align		4
.L_12:
        /*0048*/ 	.byte	0x04, 0x2f
        /*004a*/ 	.short	(.L_14 - .L_13)
	.align		4
.L_13:
        /*004c*/ 	.word	index@(_Z7rescaleP6float4ff)
        /*0050*/ 	.word	0x0000000a


	//----- nvinfo : EIATTR_FRAME_SIZE
	.align		4
.L_14:
        /*0054*/ 	.byte	0x04, 0x11
        /*0056*/ 	.short	(.L_16 - .L_15)
	.align		4
.L_15:
        /*0058*/ 	.word	index@(_Z7rescaleP6float4ff)
        /*005c*/ 	.word	0x00000000


	//----- nvinfo : EIATTR_REGCOUNT
	.align		4
.L_16:
        /*0060*/ 	.byte	0x04, 0x2f
        /*0062*/ 	.short	(.L_18 - .L_17)
	.align		4
.L_17:
        /*0064*/ 	.word	index@(_Z10rescale_v2P6float4fPf)
        /*0068*/ 	.word	0x0000000f


	//----- nvinfo : EIATTR_FRAME_SIZE
	.align		4
.L_18:
        /*006c*/ 	.byte	0x04, 0x11
        /*006e*/ 	.short	(.L_20 - .L_19)
	.align		4
.L_19:
        /*0070*/ 	.word	index@($__internal_1_$__cuda_sm3x_div_rn_noftz_f32_slowpath)
        /*0074*/ 	.word	0x00000000


	//----- nvinfo : EIATTR_FRAME_SIZE
	.align		4
.L_20:
        /*0078*/ 	.byte	0x04, 0x11
        /*007a*/ 	.short	(.L_22 - .L_21)
	.align		4
.L_21:
        /*007c*/ 	.word	index@($__internal_0_$__cuda_sm20_sqrt_rn_f32_slowpath)
        /*0080*/ 	.word	0x00000000


	//----- nvinfo : EIATTR_FRAME_SIZE
	.align		4
.L_22:
        /*0084*/ 	.byte	0x04, 0x11
        /*0086*/ 	.short	(.L_24 - .L_23)
	.align		4
.L_23:
        /*0088*/ 	.word	index@(_Z10rescale_v2P6float4fPf)
        /*008c*/ 	.word	0x00000000


	//----- nvinfo : EIATTR_REGCOUNT
	.align		4
.L_24:
        /*0090*/ 	.byte	0x04, 0x2f
        /*0092*/ 	.short	(.L_26 - .L_25)
	.align		4
.L_25:
        /*0094*/ 	.word	index@(_Z7reduce6ILj32EEvP6float4jPf)
        /*0098*/ 	.word	0x00000012


	//----- nvinfo : EIATTR_FRAME_SIZE
	.align		4
.L_26:
        /*009c*/ 	.byte	0x04, 0x11
        /*009e*/ 	.short	(.L_28 - .L_27)
	.align		4
.L_27:
        /*00a0*/ 	.word	index@(_Z7reduce6ILj32EEvP6float4jPf)
        /*00a4*/ 	.word	0x00000000


	//----- nvinfo : EIATTR_MIN_STACK_SIZE
	.align		4
.L_28:
        /*00a8*/ 	.byte	0x04, 0x12
        /*00aa*/ 	.short	(.L_30 - .L_29)
	.align		4
.L_29:
        /*00ac*/ 	.word	index@(_Z7reduce6ILj32EEvP6float4jPf)
        /*00b0*/ 	.word	0x00000000


	//----- nvinfo : EIATTR_MIN_STACK_SIZE
	.align		4
.L_30:
        /*00b4*/ 	.byte	0x04, 0x12
        /*00b6*/ 	.short	(.L_32 - .L_31)
	.align		4
.L_31:
        /*00b8*/ 	.word	index@(_Z10rescale_v2P6float4fPf)
        /*00bc*/ 	.word	0x00000000


	//----- nvinfo : EIATTR_MIN_STACK_SIZE
	.align		4
.L_32:
        /*00c0*/ 	.byte	0x04, 0x12
        /*00c2*/ 	.short	(.L_34 - .L_33)
	.align		4
.L_33:
        /*00c4*/ 	.word	index@(_Z7rescaleP6float4ff)
        /*00c8*/ 	.word	0x00000000


	//----- nvinfo : EIATTR_MIN_STACK_SIZE
	.align		4
.L_34:
        /*00cc*/ 	.byte	0x04, 0x12
        /*00ce*/ 	.short	(.L_36 - .L_35)
	.align		4
.L_35:
        /*00d0*/ 	.word	index@(_Z20leapfrog_integrationP6float4S0_S0_S0_)
        /*00d4*/ 	.word	0x00000000


	//----- nvinfo : EIATTR_MIN_STACK_SIZE
	.align		4
.L_36:
        /*00d8*/ 	.byte	0x04, 0x12
        /*00da*/ 	.short	(.L_38 - .L_37)
	.align		4
.L_37:
        /*00dc*/ 	.word	index@(_Z20compute_accelerationP6float4S0_)
        /*00e0*/ 	.word	0x00000000
.L_38:


//--------------------- .nv.compat                --------------------------
	.section	.nv.compat,"",@"SHT_CUDA_COMPAT_INFO"
	.align	4
        /*0000*/ 	.byte	0x02, 0x09, 0x00, 0x00, 0x02, 0x02, 0x01, 0x00, 0x02, 0x05, 0x05, 0x00, 0x03, 0x07, 0x01, 0x01
        /*0010*/ 	.byte	0x02, 0x03, 0x00, 0x00, 0x02, 0x06, 0x01, 0x00, 0x04, 0x0b, 0x08, 0x00, 0x01, 0x00, 0x00, 0x00
        /*0020*/ 	.byte	0x00, 0x00, 0x00, 0x00


//--------------------- .nv.info._Z7reduce6ILj32EEvP6float4jPf --------------------------
	.section	.nv.info._Z7reduce6ILj32EEvP6float4jPf,"",@"SHT_CUDA_INFO"
	.sectionflags	@""
	.align	4


	//----- nvinfo : EIATTR_CUDA_API_VERSION
	.align		4
        /*0000*/ 	.byte	0x04, 0x37
        /*0002*/ 	.short	(.L_40 - .L_39)
.L_39:
        /*0004*/ 	.word	0x00000082


	//----- nvinfo : EIATTR_KPARAM_INFO
	.align		4
.L_40:
        /*0008*/ 	.byte	0x04, 0x17
        /*000a*/ 	.short	(.L_42 - .L_41)
.L_41:
        /*000c*/ 	.word	0x00000000
        /*0010*/ 	.short	0x0002
        /*0012*/ 	.short	0x0010
        /*0014*/ 	.byte	0x00, 0xf5, 0x21, 0x00


	//----- nvinfo : EIATTR_KPARAM_INFO
	.align		4
.L_42:
        /*0018*/ 	.byte	0x04, 0x17
        /*001a*/ 	.short	(.L_44 - .L_43)
.L_43:
        /*001c*/ 	.word	0x00000000
        /*0020*/ 	.short	0x0001
        /*0022*/ 	.short	0x0008
        /*0024*/ 	.byte	0x00, 0xf0, 0x11, 0x00


	//----- nvinfo : EIATTR_KPARAM_INFO
	.align		4
.L_44:
        /*0028*/ 	.byte	0x04, 0x17
        /*002a*/ 	.short	(.L_46 - .L_45)
.L_45:
        /*002c*/ 	.word	0x00000000
        /*0030*/ 	.short	0x0000
        /*0032*/ 	.short	0x0000
        /*0034*/ 	.byte	0x00, 0xf5, 0x21, 0x00


	//----- nvinfo : EIATTR_SPARSE_MMA_MASK
	.align		4
.L_46:
        /*0038*/ 	.byte	0x03, 0x50
        /*003a*/ 	.short	0x0000


	//----- nvinfo : EIATTR_MAXREG_COUNT
	.align		4
        /*003c*/ 	.byte	0x03, 0x1b
        /*003e*/ 	.short	0x00ff


	//----- nvinfo : EIATTR_NUM_BARRIERS
	.align		4
        /*0040*/ 	.byte	0x02, 0x4c
        /*0042*/ 	.byte	0x01
	.zero		1


	//----- nvinfo : EIATTR_MERCURY_ISA_VERSION
	.align		4
        /*0044*/ 	.byte	0x03, 0x5f
        /*0046*/ 	.short	0x0101


	//----- nvinfo : EIATTR_UNUSED_LOAD_BYTE_OFFSET
	.align		4
        /*0048*/ 	.byte	0x04, 0x44
        /*004a*/ 	.short	(.L_48 - .L_47)


	//   ....[0]....
.L_47:
        /*004c*/ 	.word	0x00000150
        /*0050*/ 	.word	0x00000fff


	//   ....[1]....
        /*0054*/ 	.word	0x00000170
        /*0058*/ 	.word	0x00000fff


	//----- nvinfo : EIATTR_VRC_CTA_INIT_COUNT
	.align		4
.L_48:
        /*005c*/ 	.byte	0x02, 0x4a
	.zero		1
	.zero		1


	//----- nvinfo : EIATTR_EXIT_INSTR_OFFSETS
	.align		4
        /*0060*/ 	.byte	0x04, 0x1c
        /*0062*/ 	.short	(.L_50 - .L_49)


	//   ....[0]....
.L_49:
        /*0064*/ 	.word	0x000002a0


	//   ....[1]....
        /*0068*/ 	.word	0x00000400


	//   ....[2]....
        /*006c*/ 	.word	0x00000440


	//----- nvinfo : EIATTR_CRS_STACK_SIZE
	.align		4
.L_50:
        /*0070*/ 	.byte	0x04, 0x1e
        /*0072*/ 	.short	(.L_52 - .L_51)
.L_51:
        /*0074*/ 	.word	0x00000000


	//----- nvinfo : EIATTR_CBANK_PARAM_SIZE
	.align		4
.L_52:
        /*0078*/ 	.byte	0x03, 0x19
        /*007a*/ 	.short	0x0018


	//----- nvinfo : EIATTR_PARAM_CBANK
	.align		4
        /*007c*/ 	.byte	0x04, 0x0a
        /*007e*/ 	.short	(.L_54 - .L_53)
	.align		4
.L_53:
        /*0080*/ 	.word	index@(.nv.constant0._Z7reduce6ILj32EEvP6float4jPf)
        /*0084*/ 	.short	0x0380
        /*0086*/ 	.short	0x0018


	//----- nvinfo : EIATTR_SW_WAR
	.align		4
.L_54:
        /*0088*/ 	.byte	0x04, 0x36
        /*008a*/ 	.short	(.L_56 - .L_55)
.L_55:
        /*008c*/ 	.word	0x00000008
.L_56:


//--------------------- .nv.info._Z10rescale_v2P6float4fPf --------------------------
	.section	.nv.info._Z10rescale_v2P6float4fPf,"",@"SHT_CUDA_INFO"
	.sectionflags	@""
	.align	4


	//----- nvinfo : EIATTR_CUDA_API_VERSION
	.align		4
        /*0000*/ 	.byte	0x04, 0x37
        /*0002*/ 	.short	(.L_58 - .L_57)
.L_57:
        /*0004*/ 	.word	0x00000082


	//----- nvinfo : EIATTR_KPARAM_INFO
	.align		4
.L_58:
        /*0008*/ 	.byte	0x04, 0x17
        /*000a*/ 	.short	(.L_60 - .L_59)
.L_59:
        /*000c*/ 	.word	0x00000000
        /*0010*/ 	.short	0x0002
        /*0012*/ 	.short	0x0010
        /*0014*/ 	.byte	0x00, 0xf5, 0x21, 0x00


	//----- nvinfo : EIATTR_KPARAM_INFO
	.align		4
.L_60:
        /*0018*/ 	.byte	0x04, 0x17
        /*001a*/ 	.short	(.L_62 - .L_61)
.L_61:
        /*001c*/ 	.word	0x00000000
        /*0020*/ 	.short	0x0001
        /*0022*/ 	.short	0x0008
        /*0024*/ 	.byte	0x00, 0xf0, 0x11, 0x00


	//----- nvinfo : EIATTR_KPARAM_INFO
	.align		4
.L_62:
        /*0028*/ 	.byte	0x04, 0x17
        /*002a*/ 	.short	(.L_64 - .L_63)
.L_63:
        /*002c*/ 	.word	0x00000000
        /*0030*/ 	.short	0x0000
        /*0032*/ 	.short	0x0000
        /*0034*/ 	.byte	0x00, 0xf5, 0x21, 0x00


	//----- nvinfo : EIATTR_SPARSE_MMA_MASK
	.align		4
.L_64:
        /*0038*/ 	.byte	0x03, 0x50
        /*003a*/ 	.short	0x0000


	//----- nvinfo : EIATTR_MAXREG_COUNT
	.align		4
        /*003c*/ 	.byte	0x03, 0x1b
        /*003e*/ 	.short	0x00ff


	//----- nvinfo : EIATTR_MERCURY_ISA_VERSION
	.align		4
        /*0040*/ 	.byte	0x03, 0x5f
        /*0042*/ 	.short	0x0101


	//----- nvinfo : EIATTR_VRC_CTA_INIT_COUNT
	.align		4
        /*0044*/ 	.byte	0x02, 0x4a
	.zero		1
	.zero		1


	//----- nvinfo : EIATTR_EXIT_INSTR_OFFSETS
	.align		4
        /*0048*/ 	.byte	0x04, 0x1c
        /*004a*/ 	.short	(.L_66 - .L_65)


	//   ....[0]....
.L_65:
        /*004c*/ 	.word	0x00000450


	//----- nvinfo : EIATTR_CRS_STACK_SIZE
	.align		4
.L_66:
        /*0050*/ 	.byte	0x04, 0x1e
        /*0052*/ 	.short	(.L_68 - .L_67)
.L_67:
        /*0054*/ 	.word	0x00000000


	//----- nvinfo : EIATTR_CBANK_PARAM_SIZE
	.align		4
.L_68:
        /*0058*/ 	.byte	0x03, 0x19
        /*005a*/ 	.short	0x0018


	//----- nvinfo : EIATTR_PARAM_CBANK
	.align		4
        /*005c*/ 	.byte	0x04, 0x0a
        /*005e*/ 	.short	(.L_70 - .L_69)
	.align		4
.L_69:
        /*0060*/ 	.word	index@(.nv.constant0._Z10rescale_v2P6float4fPf)
        /*0064*/ 	.short	0x0380
        /*0066*/ 	.short	0x0018


	//----- nvinfo : EIATTR_SW_WAR
	.align		4
.L_70:
        /*0068*/ 	.byte	0x04, 0x36
        /*006a*/ 	.short	(.L_72 - .L_71)
.L_71:
        /*006c*/ 	.word	0x00000008
.L_72:


//--------------------- .nv.info._Z7rescaleP6float4ff --------------------------
	.section	.nv.info._Z7rescaleP6float4ff,"",@"SHT_CUDA_INFO"
	.sectionflags	@""
	.align	4


	//----- nvinfo : EIATTR_CUDA_API_VERSION
	.align		4
        /*0000*/ 	.byte	0x04, 0x37
        /*0002*/ 	.short	(.L_74 - .L_73)
.L_73:
        /*0004*/ 	.word	0x00000082


	//----- nvinfo : EIATTR_KPARAM_INFO
	.align		4
.L_74:
        /*0008*/ 	.byte	0x04, 0x17
        /*000a*/ 	.short	(.L_76 - .L_75)
.L_75:
        /*000c*/ 	.word	0x00000000
        /*0010*/ 	.short	0x0002
        /*0012*/ 	.short	0x000c
        /*0014*/ 	.byte	0x00, 0xf0, 0x11, 0x00


	//----- nvinfo : EIATTR_KPARAM_INFO
	.align		4
.L_76:
        /*0018*/ 	.byte	0x04, 0x17
        /*001a*/ 	.short	(.L_78 - .L_77)
.L_77:
        /*001c*/ 	.word	0x00000000
        /*0020*/ 	.short	0x0001
        /*0022*/ 	.short	0x0008
        /*0024*/ 	.byte	0x00, 0xf0, 0x11, 0x00


	//----- nvinfo : EIATTR_KPARAM_INFO
	.align		4
.L_78:
        /*0028*/ 	.byte	0x04, 0x17
        /*002a*/ 	.short	(.L_80 - .L_79)
.L_79:
        /*002c*/ 	.word	0x00000000
        /*0030*/ 	.short	0x0000
        /*0032*/ 	.short	0x0000
        /*0034*/ 	.byte	0x00, 0xf5, 0x21, 0x00


	//----- nvinfo : EIATTR_SPARSE_MMA_MASK
	.align		4
.L_80:
        /*0038*/ 	.byte	0x03, 0x50
        /*003a*/ 	.short	0x0000


	//----- nvinfo : EIATTR_MAXREG_COUNT
	.align		4
        /*003c*/ 	.byte	0x03, 0x1b
        /*003e*/ 	.short	0x00ff


	//----- nvinfo : EIATTR_NUM_BARRIERS
	.align		4
        /*0040*/ 	.byte	0x02, 0x4c
        /*0042*/ 	.byte	0x01
	.zero		1


	//----- nvinfo : EIATTR_MERCURY_ISA_VERSION
	.align		4
        /*0044*/ 	.byte	0x03, 0x5f
        /*0046*/ 	.short	0x0101


	//----- nvinfo : EIATTR_UNUSED_LOAD_BYTE_OFFSET
	.align		4
        /*0048*/ 	.byte	0x04, 0x44
        /*004a*/ 	.short	(.L_82 - .L_81)


	//   ....[0]....
.L_81:
        /*004c*/ 	.word	0x00000080
        /*0050*/ 	.word	0x00000fff


	//----- nvinfo : EIATTR_VRC_CTA_INIT_COUNT
	.align		4
.L_82:
        /*0054*/ 	.byte	0x02, 0x4a
	.zero		1
	.zero		1


	//----- nvinfo : EIATTR_CBANK_PARAM_SIZE
	.align		4
        /*0058*/ 	.byte	0x03, 0x19
        /*005a*/ 	.short	0x0010


	//----- nvinfo : EIATTR_PARAM_CBANK
	.align		4
        /*005c*/ 	.byte	0x04, 0x0a
        /*005e*/ 	.short	(.L_84 - .L_83)
	.align		4
.L_83:
        /*0060*/ 	.word	index@(.nv.constant0._Z7rescaleP6float4ff)
        /*0064*/ 	.short	0x0380
        /*0066*/ 	.short	0x0010


	//----- nvinfo : EIATTR_SW_WAR
	.align		4
.L_84:
        /*0068*/ 	.byte	0x04, 0x36
        /*006a*/ 	.short	(.L_86 - .L_85)
.L_85:
        /*006c*/ 	.word	0x00000008
.L_86:


//--------------------- .nv.info._Z20leapfrog_integrationP6float4S0_S0_S0_ --------------------------
	.section	.nv.info._Z20leapfrog_integrationP6float4S0_S0_S0_,"",@"SHT_CUDA_INFO"
	.sectionflags	@""
	.align	4


	//----- nvinfo : EIATTR_CUDA_API_VERSION
	.align		4
        /*0000*/ 	.byte	0x04, 0x37
        /*0002*/ 	.short	(.L_88 - .L_87)
.L_87:
        /*0004*/ 	.word	0x00000082


	//----- nvinfo : EIATTR_KPARAM_INFO
	.align		4
.L_88:
        /*0008*/ 	.byte	0x04, 0x17
        /*000a*/ 	.short	(.L_90 - .L_89)
.L_89:
        /*000c*/ 	.word	0x00000000
        /*0010*/ 	.short	0x0003
        /*0012*/ 	.short	0x0018
        /*0014*/ 	.byte	0x00, 0xf5, 0x21, 0x00


	//----- nvinfo : EIATTR_KPARAM_INFO
	.align		4
.L_90:
        /*0018*/ 	.byte	0x04, 0x17
        /*001a*/ 	.short	(.L_92 - .L_91)
.L_91:
        /*001c*/ 	.word	0x00000000
        /*0020*/ 	.short	0x0002
        /*0022*/ 	.short	0x0010
        /*0024*/ 	.byte	0x00, 0xf5, 0x21, 0x00


	//----- nvinfo : EIATTR_KPARAM_INFO
	.align		4
.L_92:
        /*0028*/ 	.byte	0x04, 0x17
        /*002a*/ 	.short	(.L_94 - .L_93)
.L_93:
        /*002c*/ 	.word	0x00000000
        /*0030*/ 	.short	0x0001
        /*0032*/ 	.short	0x0008
        /*0034*/ 	.byte	0x00, 0xf5, 0x21, 0x00


	//----- nvinfo : EIATTR_KPARAM_INFO
	.align		4
.L_94:
        /*0038*/ 	.byte	0x04, 0x17
        /*003a*/ 	.short	(.L_96 - .L_95)
.L_95:
        /*003c*/ 	.word	0x00000000
        /*0040*/ 	.short	0x0000
        /*0042*/ 	.short	0x0000
        /*0044*/ 	.byte	0x00, 0xf5, 0x21, 0x00


	//----- nvinfo : EIATTR_SPARSE_MMA_MASK
	.align		4
.L_96:
        /*0048*/ 	.byte	0x03, 0x50
        /*004a*/ 	.short	0x0000


	//----- nvinfo : EIATTR_MAXREG_COUNT
	.align		4
        /*004c*/ 	.byte	0x03, 0x1b
        /*004e*/ 	.short	0x00ff


	//----- nvinfo : EIATTR_MERCURY_ISA_VERSION
	.align		4
        /*0050*/ 	.byte	0x03, 0x5f
        /*0052*/ 	.short	0x0101


	//----- nvinfo : EIATTR_UNUSED_LOAD_BYTE_OFFSET
	.align		4
        /*0054*/ 	.byte	0x04, 0x44
        /*0056*/ 	.short	(.L_98 - .L_97)


	//   ....[0]....
.L_97:
        /*0058*/ 	.word	0x000000c0
        /*005c*/ 	.word	0x00000fff


	//   ....[1]....
        /*0060*/ 	.word	0x000000e0
        /*0064*/ 	.word	0x00000fff


	//   ....[2]....
        /*0068*/ 	.word	0x00000100
        /*006c*/ 	.word	0x00000fff


	//   ....[3]....
        /*0070*/ 	.word	0x000001e0
        /*0074*/ 	.word	0x00000fff


	//   ....[4]....
        /*0078*/ 	.word	0x00000240
        /*007c*/ 	.word	0x00000fff


	//----- nvinfo : EIATTR_VRC_CTA_INIT_COUNT
	.align		4
.L_98:
        /*0080*/ 	.byte	0x02, 0x4a
	.zero		1
	.zero		1


	//----- nvinfo : EIATTR_EXIT_INSTR_OFFSETS
	.align		4
        /*0084*/ 	.byte	0x04, 0x1c
        /*0086*/ 	.short	(.L_100 - .L_99)


	//   ....[0]....
.L_99:
        /*0088*/ 	.word	0x00000650


	//----- nvinfo : EIATTR_CRS_STACK_SIZE
	.align		4
.L_100:
        /*008c*/ 	.byte	0x04, 0x1e
        /*008e*/ 	.short	(.L_102 - .L_101)
.L_101:
        /*0090*/ 	.word	0x00000000


	//----- nvinfo : EIATTR_CBANK_PARAM_SIZE
	.align		4
.L_102:
        /*0094*/ 	.byte	0x03, 0x19
        /*0096*/ 	.short	0x0020


	//----- nvinfo : EIATTR_PARAM_CBANK
	.align		4
        /*0098*/ 	.byte	0x04, 0x0a
        /*009a*/ 	.short	(.L_104 - .L_103)
	.align		4
.L_103:
        /*009c*/ 	.word	index@(.nv.constant0._Z20leapfrog_integrationP6float4S0_S0_S0_)
        /*00a0*/ 	.short	0x0380
        /*00a2*/ 	.short	0x0020


	//----- nvinfo : EIATTR_SW_WAR
	.align		4
.L_104:
        /*00a4*/ 	.byte	0x04, 0x36
        /*00a6*/ 	.short	(.L_106 - .L_105)
.L_105:
        /*00a8*/ 	.word	0x00000008
.L_106:


//--------------------- .nv.info._Z20compute_accelerationP6float4S0_ --------------------------
	.section	.nv.info._Z20compute_accelerationP6float4S0_,"",@"SHT_CUDA_INFO"
	.sectionflags	@""
	.align	4


	//----- nvinfo : EIATTR_CUDA_API_VERSION
	.align		4
        /*0000*/ 	.byte	0x04, 0x37
        /*0002*/ 	.short	(.L_108 - .L_107)
.L_107:
        /*0004*/ 	.word	0x00000082


	//----- nvinfo : EIATTR_KPARAM_INFO
	.align		4
.L_108:
        /*0008*/ 	.byte	0x04, 0x17
        /*000a*/ 	.short	(.L_110 - .L_109)
.L_109:
        /*000c*/ 	.word	0x00000000
        /*0010*/ 	.short	0x0001
        /*0012*/ 	.short	0x0008
        /*0014*/ 	.byte	0x00, 0xf5, 0x21, 0x00


	//----- nvinfo : EIATTR_KPARAM_INFO
	.align		4
.L_110:
        /*0018*/ 	.byte	0x04, 0x17
        /*001a*/ 	.short	(.L_112 - .L_111)
.L_111:
        /*001c*/ 	.word	0x00000000
        /*0020*/ 	.short	0x0000
        /*0022*/ 	.short	0x0000
        /*0024*/ 	.byte	0x00, 0xf5, 0x21, 0x00


	//----- nvinfo : EIATTR_SPARSE_MMA_MASK
	.align		4
.L_112:
        /*0028*/ 	.byte	0x03, 0x50
        /*002a*/ 	.short	0x0000


	//----- nvinfo : EIATTR_MAXREG_COUNT
	.align		4
        /*002c*/ 	.byte	0x03, 0x1b
        /*002e*/ 	.short	0x00ff


	//----- nvinfo : EIATTR_NUM_BARRIERS
	.align		4
        /*0030*/ 	.byte	0x02, 0x4c
        /*0032*/ 	.byte	0x01
	.zero		1


	//----- nvinfo : EIATTR_MERCURY_ISA_VERSION
	.align		4
        /*0034*/ 	.byte	0x03, 0x5f
        /*0036*/ 	.short	0x0101


	//----- nvinfo : EIATTR_UNUSED_LOAD_BYTE_OFFSET
	.align		4
        /*0038*/ 	.byte	0x04, 0x44
        /*003a*/ 	.short	(.L_114 - .L_113)


	//   ....[0]....
.L_113:
        /*003c*/ 	.word	0x00000550
        /*0040*/ 	.word	0x00000fff


	//   ....[1]....
        /*0044*/ 	.word	0x00000610
        /*0048*/ 	.word	0x00000fff


	//   ....[2]....
        /*004c*/ 	.word	0x00000d80
        /*0050*/ 	.word	0x00000fff


	//   ....[3]....
        /*0054*/ 	.word	0x000014c0
        /*0058*/ 	.word	0x00000fff


	//   ....[4]....
        /*005c*/ 	.word	0x00001c00
        /*0060*/ 	.word	0x00000fff


	//----- nvinfo : EIATTR_VRC_CTA_INIT_COUNT
	.align		4
.L_114:
        /*0064*/ 	.byte	0x02, 0x4a
	.zero		1
	.zero		1


	//----- nvinfo : EIATTR_EXIT_INSTR_OFFSETS
	.align		4
        /*0068*/ 	.byte	0x04, 0x1c
        /*006a*/ 	.short	(.L_116 - .L_115)


	//   ....[0]....
.L_115:
        /*006c*/ 	.word	0x000023c0


	//----- nvinfo : EIATTR_CRS_STACK_SIZE
	.align		4
.L_116:
        /*0070*/ 	.byte	0x04, 0x1e
        /*0072*/ 	.short	(.L_118 - .L_117)
.L_117:
        /*0074*/ 	.word	0x00000000


	//----- nvinfo : EIATTR_CBANK_PARAM_SIZE
	.align		4
.L_118:
        /*0078*/ 	.byte	0x03, 0x19
        /*007a*/ 	.short	0x0010


	//----- nvinfo : EIATTR_PARAM_CBANK
	.align		4
        /*007c*/ 	.byte	0x04, 0x0a
        /*007e*/ 	.short	(.L_120 - .L_119)
	.align		4
.L_119:
        /*0080*/ 	.word	index@(.nv.constant0._Z20compute_accelerationP6float4S0_)
        /*0084*/ 	.short	0x0380
        /*0086*/ 	.short	0x0010


	//----- nvinfo : EIATTR_SW_WAR
	.align		4
.L_120:
        /*0088*/ 	.byte	0x04, 0x36
        /*008a*/ 	.short	(.L_122 - .L_121)
.L_121:
        /*008c*/ 	.word	0x00000008
.L_122:


//--------------------- .nv.callgraph             --------------------------
	.section	.nv.callgraph,"",@"SHT_CUDA_CALLGRAPH"
	.align	4
	.sectionentsize	8
	.align		4
        /*0000*/ 	.word	0x00000000
	.align		4
        /*0004*/ 	.word	0xffffffff
	.align		4
        /*0008*/ 	.word	0x00000000
	.align		4
        /*000c*/ 	.word	0xfffffffe
	.align		4
        /*0010*/ 	.word	0x00000000
	.align		4
        /*0014*/ 	.word	0xfffffffd
	.align		4
        /*0018*/ 	.word	0x00000000
	.align		4
        /*001c*/ 	.word	0xfffffffc


//--------------------- .nv.constant3             --------------------------
	.section	.nv.constant3,"a",@progbits
	.align	4
.nv.constant3:
	.type		MyParams,@object
	.size		MyParams,(.L_0 - MyParams)
MyParams:
	.zero		16
.L_0:


//--------------------- .text._Z7reduce6ILj32EEvP6float4jPf --------------------------
	.section	.text._Z7reduce6ILj32EEvP6float4jPf,"ax",@progbits
	.align	128
        .global         _Z7reduce6ILj32EEvP6float4jPf
        .type           _Z7reduce6ILj32EEvP6float4jPf,@function
        .size           _Z7reduce6ILj32EEvP6float4jPf,(.L_x_87 - _Z7reduce6ILj32EEvP6float4jPf)
        .other          _Z7reduce6ILj32EEvP6float4jPf,@"STO_CUDA_ENTRY STV_DEFAULT"
_Z7reduce6ILj32EEvP6float4jPf:
.text._Z7reduce6ILj32EEvP6float4jPf:
[----:B------:R-:W-:Y:S08]  /*0000*/  LDC R1, c[0x0][0x37c] ;  /* 0x0000df00ff017b82 */ /* 0x000ff00000000800 */
[----:B------:R-:W0:Y:S01]  /*0010*/  S2UR UR5, SR_CgaCtaId ;  /* 0x00000000000579c3 */ /* 0x000e220000008800 */
[----:B------:R-:W1:Y:S01]  /*0020*/  S2R R0, SR_TID.X ;  /* 0x0000000000007919 */ /* 0x000e620000002100 */
[----:B------:R-:W-:Y:S01]  /*0030*/  UMOV UR4, 0x400 ;  /* 0x0000040000047882 */ /* 0x000fe20000000000 */
[----:B------:R-:W2:Y:S01]  /*0040*/  LDCU.64 UR6, c[0x0][0x358] ;  /* 0x00006b00ff0677ac */ /* 0x000ea20008000a00 */
[----:B------:R-:W-:Y:S01]  /*0050*/  BSSY.RECONVERGENT B0, `(.L_x_0) ;  /* 0x0000022000007945 */ /* 0x000fe20003800200 */
[----:B------:R-:W3:Y:S01]  /*0060*/  S2R R3, SR_CTAID.X ;  /* 0x0000000000037919 */ /* 0x000ee20000002500 */
[----:B0-----:R-:W-:Y:S01]  /*0070*/  ULEA UR4, UR5, UR4, 0x18 ;  /* 0x0000000405047291 */ /* 0x001fe2000f8ec0ff */
[----:B------:R-:W0:Y:S05]  /*0080*/  LDCU UR5, c[0x0][0x388] ;  /* 0x00007100ff0577ac */ /* 0x000e2a0008000800 */
[----:B-1----:R-:W-:-:S02]  /*0090*/  LEA R12, R0, UR4, 0x2 ;  /* 0x00000004000c7c11 */ /* 0x002fc4000f8e10ff */
[----:B---3--:R-:W-:-:S03]  /*00a0*/  LEA R4, R3, R0, 0x6 ;  /* 0x0000000003047211 */ /* 0x008fc600078e30ff */
[----:B------:R1:W-:Y:S01]  /*00b0*/  STS [R12], RZ ;  /* 0x000000ff0c007388 */ /* 0x0003e20000000800 */
[----:B0-----:R-:W-:-:S13]  /*00c0*/  ISETP.GE.U32.AND P0, PT, R4, UR5, PT ;  /* 0x0000000504007c0c */ /* 0x001fda000bf06070 */
[----:B-12---:R-:W-:Y:S05]  /*00d0*/  @P0 BRA `(.L_x_1) ;  /* 0x0000000000640947 */ /* 0x006fea0003800000 */
[----:B------:R-:W0:Y:S01]  /*00e0*/  LDC R13, c[0x0][0x370] ;  /* 0x0000dc00ff0d7b82 */ /* 0x000e220000000800 */
[----:B------:R-:W-:Y:S01]  /*00f0*/  HFMA2 R15, -RZ, RZ, 0, 0 ;  /* 0x00000000ff0f7431 */ /* 0x000fe200000001ff */
[----:B------:R-:W-:Y:S01]  /*0100*/  BSSY.RECONVERGENT B1, `(.L_x_2) ;  /* 0x0000015000017945 */ /* 0x000fe20003800200 */
[----:B------:R-:W-:-:S05]  /*0110*/  MOV R14, R4 ;  /* 0x00000004000e7202 */ /* 0x000fca0000000f00 */
[----:B------:R-:W1:Y:S02]  /*0120*/  LDC.64 R2, c[0x0][0x380] ;  /* 0x0000e000ff027b82 */ /* 0x000e640000000a00 */
.L_x_3:
[C---:B-1----:R-:W-:Y:S01]  /*0130*/  IMAD.WIDE.U32 R4, R14.reuse, 0x10, R2 ;  /* 0x000000100e047825 */ /* 0x042fe200078e0002 */
[----:B------:R-:W-:-:S05]  /*0140*/  IADD3 R9, PT, PT, R14, 0x20, RZ ;  /* 0x000000200e097810 */ /* 0x000fca0007ffe0ff */
[----:B------:R-:W2:Y:S01]  /*0150*/  LDG.E.128 R4, desc[UR6][R4.64] ;  /* 0x0000000604047981 */ /* 0x000ea2000c1e1d00 */
[----:B------:R-:W-:-:S06]  /*0160*/  IMAD.WIDE.U32 R8, R9, 0x10, R2 ;  /* 0x0000001009087825 */ /* 0x000fcc00078e0002 */
[----:B------:R-:W3:Y:S01]  /*0170*/  LDG.E.128 R8, desc[UR6][R8.64] ;  /* 0x0000000608087981 */ /* 0x000ee2000c1e1d00 */
[----:B0-----:R-:W-:-:S04]  /*0180*/  LEA R14, R13, R14, 0x6 ;  /* 0x0000000e0d0e7211 */ /* 0x001fc800078e30ff */
[----:B------:R-:W-:Y:S01]  /*0190*/  ISETP.GE.U32.AND P0, PT, R14, UR5, PT ;  /* 0x000000050e007c0c */ /* 0x000fe2000bf06070 */
[----:B--2---:R-:W-:-:S04]  /*01a0*/  FMUL R7, R5, R5 ;  /* 0x0000000505077220 */ /* 0x004fc80000400000 */
[----:B------:R-:W-:-:S04]  /*01b0*/  FFMA R7, R4, R4, R7 ;  /* 0x0000000404077223 */ /* 0x000fc80000000007 */
[----:B------:R-:W-:-:S04]  /*01c0*/  FFMA R7, R6, R6, R7 ;  /* 0x0000000606077223 */ /* 0x000fc80000000007 */
[----:B---3--:R-:W-:-:S04]  /*01d0*/  FADD R7, R8, R7 ;  /* 0x0000000708077221 */ /* 0x008fc80000000000 */
[----:B------:R-:W-:-:S04]  /*01e0*/  FADD R6, R8, R7 ;  /* 0x0000000708067221 */ /* 0x000fc80000000000 */
[----:B------:R-:W-:-:S04]  /*01f0*/  FADD R6, R9, R6 ;  /* 0x0000000609067221 */ /* 0x000fc80000000000 */
[----:B------:R-:W-:-:S04]  /*0200*/  FADD R7, R9, R6 ;  /* 0x0000000609077221 */ /* 0x000fc80000000000 */
[----:B------:R-:W-:-:S04]  /*0210*/  FADD R7, R10, R7 ;  /* 0x000000070a077221 */ /* 0x000fc80000000000 */
[----:B------:R-:W-:-:S04]  /*0220*/  FADD R10, R10, R7 ;  /* 0x000000070a0a7221 */ /* 0x000fc80000000000 */
[----:B------:R-:W-:Y:S01]  /*0230*/  FADD R15, R10, R15 ;  /* 0x0000000f0a0f7221 */ /* 0x000fe20000000000 */
[----:B------:R-:W-:Y:S06]  /*0240*/  @!P0 BRA `(.L_x_3) ;  /* 0xfffffffc00b88947 */ /* 0x000fec000383ffff */
[----:B------:R-:W-:Y:S05]  /*0250*/  BSYNC.RECONVERGENT B1 ;  /* 0x0000000000017941 */ /* 0x000fea0003800200 */
.L_x_2:
[----:B------:R0:W-:Y:S02]  /*0260*/  STS [R12], R15 ;  /* 0x0000000f0c007388 */ /* 0x0001e40000000800 */
.L_x_1:
[----:B------:R-:W-:Y:S05]  /*0270*/  BSYNC.RECONVERGENT B0 ;  /* 0x0000000000007941 */ /* 0x000fea0003800200 */
.L_x_0:
[----:B------:R-:W-:Y:S01]  /*0280*/  BAR.SYNC.DEFER_BLOCKING 0x0 ;  /* 0x0000000000007b1d */ /* 0x000fe20000010000 */
[----:B------:R-:W-:-:S13]  /*0290*/  ISETP.GT.U32.AND P0, PT, R0, 0x1f, PT ;  /* 0x0000001f0000780c */ /* 0x000fda0003f04070 */
[----:B------:R-:W-:Y:S05]  /*02a0*/  @P0 EXIT ;  /* 0x000000000000094d */ /* 0x000fea0003800000 */
[----:B------:R-:W-:Y:S01]  /*02b0*/  LDS R2, [R12+0x40] ;  /* 0x000040000c027984 */ /* 0x000fe20000000800 */
[----:B------:R-:W-:-:S03]  /*02c0*/  ISETP.NE.AND P0, PT, R0, RZ, PT ;  /* 0x000000ff0000720c */ /* 0x000fc60003f05270 */
[----:B------:R-:W1:Y:S02]  /*02d0*/  LDS R3, [R12] ;  /* 0x000000000c037984 */ /* 0x000e640000000800 */
[----:B-1----:R-:W-:-:S05]  /*02e0*/  FADD R3, R2, R3 ;  /* 0x0000000302037221 */ /* 0x002fca0000000000 */
[----:B------:R-:W-:Y:S04]  /*02f0*/  STS [R12], R3 ;  /* 0x000000030c007388 */ /* 0x000fe80000000800 */
[----:B------:R-:W-:Y:S04]  /*0300*/  LDS R2, [R12+0x20] ;  /* 0x000020000c027984 */ /* 0x000fe80000000800 */
        /* <DEDUP_REMOVED lines=14> */
[----:B------:R1:W-:Y:S01]  /*03f0*/  STS [R12], R3 ;  /* 0x000000030c007388 */ /* 0x0003e20000000800 */
[----:B------:R-:W-:Y:S05]  /*0400*/  @P0 EXIT ;  /* 0x000000000000094d */ /* 0x000fea0003800000 */
[----:B------:R-:W2:Y:S01]  /*0410*/  LDS R5, [UR4] ;  /* 0x00000004ff057984 */ /* 0x000ea20008000800 */
[----:B-1----:R-:W2:Y:S03]  /*0420*/  LDC.64 R2, c[0x0][0x390] ;  /* 0x0000e400ff027b82 */ /* 0x002ea60000000a00 */
[----:B--2---:R-:W-:Y:S01]  /*0430*/  REDG.E.ADD.F32.FTZ.RN.STRONG.GPU desc[UR6][R2.64], R5 ;  /* 0x00000005020079a6 */ /* 0x004fe2000c12f306 */
[----:B------:R-:W-:Y:S05]  /*0440*/  EXIT ;  /* 0x000000000000794d */ /* 0x000fea0003800000 */
.L_x_4:
[----:B------:R-:W-:-:S00]  /*0450*/  BRA `(.L_x_4) ;  /* 0xfffffffc00fc7947 */ /* 0x000fc0000383ffff */
[----:B------:R-:W-:-:S00]  /*0460*/  NOP ;  /* 0x0000000000007918 */ /* 0x000fc00000000000 */
        /* <DEDUP_REMOVED lines=9> */
.L_x_87:


//--------------------- .text._Z10rescale_v2P6float4fPf --------------------------
	.section	.text._Z10rescale_v2P6float4fPf,"ax",@progbits
	.align	128
        .global         _Z10rescale_v2P6float4fPf
        .type           _Z10rescale_v2P6float4fPf,@function
        .size           _Z10rescale_v2P6float4fPf,(.L_x_84 - _Z10rescale_v2P6float4fPf)
        .other          _Z10rescale_v2P6float4fPf,@"STO_CUDA_ENTRY STV_DEFAULT"
_Z10rescale_v2P6float4fPf:
.text._Z10rescale_v2P6float4fPf:
[----:B------:R-:W-:Y:S08]  /*0000*/  LDC R1, c[0x0][0x37c] ;  /* 0x0000df00ff017b82 */ /* 0x000ff00000000800 */
[----:B------:R-:W0:Y:S01]  /*0010*/  LDC.64 R2, c[0x0][0x390] ;  /* 0x0000e400ff027b82 */ /* 0x000e220000000a00 */
[----:B------:R-:W0:Y:S02]  /*0020*/  LDCU.64 UR4, c[0x0][0x358] ;  /* 0x00006b00ff0477ac */ /* 0x000e240008000a00 */
[----:B0-----:R-:W2:Y:S05]  /*0030*/  LDG.E R2, desc[UR4][R2.64] ;  /* 0x0000000402027981 */ /* 0x001eaa000c1e1900 */
[----:B------:R-:W0:Y:S01]  /*0040*/  S2UR UR6, SR_CTAID.X ;  /* 0x00000000000679c3 */ /* 0x000e220000002500 */
[----:B------:R-:W-:Y:S01]  /*0050*/  IMAD.MOV.U32 R9, RZ, RZ, 0x3eaaaaab ;  /* 0x3eaaaaabff097424 */ /* 0x000fe200078e00ff */
[----:B------:R-:W0:Y:S01]  /*0060*/  S2R R6, SR_TID.X ;  /* 0x0000000000067919 */ /* 0x000e220000002100 */
[----:B------:R-:W-:-:S05]  /*0070*/  IMAD.MOV.U32 R4, RZ, RZ, 0x40400000 ;  /* 0x40400000ff047424 */ /* 0x000fca00078e00ff */
[----:B------:R-:W0:Y:S01]  /*0080*/  LDC R7, c[0x0][0x360] ;  /* 0x0000d800ff077b82 */ /* 0x000e220000000800 */
[----:B------:R-:W-:Y:S01]  /*0090*/  FFMA R4, R9, -R4, 1 ;  /* 0x3f80000009047423 */ /* 0x000fe20000000804 */
[----:B--2---:R-:W-:-:S04]  /*00a0*/  FMUL R5, R2, 0.0009765625 ;  /* 0x3a80000002057820 */ /* 0x004fc80000400000 */
[----:B------:R-:W-:Y:S01]  /*00b0*/  FFMA R0, R2, 0.0009765625, R5 ;  /* 0x3a80000002007823 */ /* 0x000fe20000000005 */
[----:B------:R-:W-:Y:S01]  /*00c0*/  FFMA R5, R4, R9, 0.3333333432674407959 ;  /* 0x3eaaaaab04057423 */ /* 0x000fe20000000009 */
[----:B0-----:R-:W-:Y:S02]  /*00d0*/  IMAD R2, R7, UR6, R6 ;  /* 0x0000000607027c24 */ /* 0x001fe4000f8e0206 */
[----:B------:R-:W0:Y:S01]  /*00e0*/  FCHK P0, R0, 3 ;  /* 0x4040000000007902 */ /* 0x000e220000000000 */
[----:B------:R-:W-:-:S04]  /*00f0*/  FFMA R3, R0, R5, RZ ;  /* 0x0000000500037223 */ /* 0x000fc800000000ff */
[----:B------:R-:W-:-:S04]  /*0100*/  FFMA R4, R3, -3, R0 ;  /* 0xc040000003047823 */ /* 0x000fc80000000000 */
[----:B------:R-:W-:Y:S01]  /*0110*/  FFMA R5, R5, R4, R3 ;  /* 0x0000000405057223 */ /* 0x000fe20000000003 */
[----:B0-----:R-:W-:Y:S06]  /*0120*/  @!P0 BRA `(.L_x_5) ;  /* 0x0000000000108947 */ /* 0x001fec0003800000 */
[----:B------:R-:W-:Y:S01]  /*0130*/  HFMA2 R3, -RZ, RZ, 2.125, 0 ;  /* 0x40400000ff037431 */ /* 0x000fe200000001ff */
[----:B------:R-:W-:-:S07]  /*0140*/  MOV R4, 0x160 ;  /* 0x0000016000047802 */ /* 0x000fce0000000f00 */
[----:B------:R-:W-:Y:S05]  /*0150*/  CALL.REL.NOINC `($__internal_1_$__cuda_sm3x_div_rn_noftz_f32_slowpath) ;  /* 0x00000004001c7944 */ /* 0x000fea0003c00000 */
[----:B------:R-:W-:-:S07]  /*0160*/  IMAD.MOV.U32 R5, RZ, RZ, R0 ;  /* 0x000000ffff057224 */ /* 0x000fce00078e0000 */
.L_x_5:
[----:B------:R-:W0:Y:S02]  /*0170*/  LDC R6, c[0x3][0xc] ;  /* 0x00c00300ff067b82 */ /* 0x000e240000000800 */
[----:B0-----:R-:W0:Y:S08]  /*0180*/  MUFU.RCP R0, R6 ;  /* 0x0000000600007308 */ /* 0x001e300000001000 */
[----:B------:R-:W1:Y:S01]  /*0190*/  FCHK P0, R5, R6 ;  /* 0x0000000605007302 */ /* 0x000e620000000000 */
[----:B0-----:R-:W-:-:S04]  /*01a0*/  FFMA R3, R0, -R6, 1 ;  /* 0x3f80000000037423 */ /* 0x001fc80000000806 */
[----:B------:R-:W-:-:S04]  /*01b0*/  FFMA R0, R0, R3, R0 ;  /* 0x0000000300007223 */ /* 0x000fc80000000000 */
[----:B------:R-:W-:-:S04]  /*01c0*/  FFMA R4, R0, R5, RZ ;  /* 0x0000000500047223 */ /* 0x000fc800000000ff */
[----:B------:R-:W-:-:S04]  /*01d0*/  FFMA R3, R4, -R6, R5 ;  /* 0x8000000604037223 */ /* 0x000fc80000000005 */
[----:B------:R-:W-:Y:S01]  /*01e0*/  FFMA R3, R0, R3, R4 ;  /* 0x0000000300037223 */ /* 0x000fe20000000004 */
[----:B-1----:R-:W-:Y:S06]  /*01f0*/  @!P0 BRA `(.L_x_6) ;  /* 0x0000000000148947 */ /* 0x002fec0003800000 */
[----:B------:R-:W0:Y:S01]  /*0200*/  LDC R3, c[0x3][0xc] ;  /* 0x00c00300ff037b82 */ /* 0x000e220000000800 */
[----:B------:R-:W-:Y:S01]  /*0210*/  IMAD.MOV.U32 R0, RZ, RZ, R5 ;  /* 0x000000ffff007224 */ /* 0x000fe200078e0005 */
[----:B------:R-:W-:-:S07]  /*0220*/  MOV R4, 0x240 ;  /* 0x0000024000047802 */ /* 0x000fce0000000f00 */
[----:B0-----:R-:W-:Y:S05]  /*0230*/  CALL.REL.NOINC `($__internal_1_$__cuda_sm3x_div_rn_noftz_f32_slowpath) ;  /* 0x0000000000e47944 */ /* 0x001fea0003c00000 */
[----:B------:R-:W-:-:S07]  /*0240*/  MOV R3, R0 ;  /* 0x0000000000037202 */ /* 0x000fce0000000f00 */
.L_x_6:
[----:B------:R-:W0:Y:S01]  /*0250*/  LDCU UR6, c[0x0][0x388] ;  /* 0x00007100ff0677ac */ /* 0x000e220008000800 */
[----:B------:R-:W1:Y:S01]  /*0260*/  MUFU.RCP R0, R3 ;  /* 0x0000000300007308 */ /* 0x000e620000001000 */
[----:B0-----:R-:W-:Y:S02]  /*0270*/  IMAD.U32 R6, RZ, RZ, UR6 ;  /* 0x00000006ff067e24 */ /* 0x001fe4000f8e00ff */
[----:B-1----:R-:W-:-:S05]  /*0280*/  FFMA R5, R0, -R3, 1 ;  /* 0x3f80000000057423 */ /* 0x002fca0000000803 */
[----:B------:R-:W0:Y:S01]  /*0290*/  FCHK P0, R6, R3 ;  /* 0x0000000306007302 */ /* 0x000e220000000000 */
[----:B------:R-:W-:-:S04]  /*02a0*/  FFMA R0, R0, R5, R0 ;  /* 0x0000000500007223 */ /* 0x000fc80000000000 */
[----:B------:R-:W-:-:S04]  /*02b0*/  FFMA R4, R0, UR6, RZ ;  /* 0x0000000600047c23 */ /* 0x000fc800080000ff */
[----:B------:R-:W-:-:S04]  /*02c0*/  FFMA R5, R4, -R3, UR6 ;  /* 0x0000000604057e23 */ /* 0x000fc80008000803 */
[----:B------:R-:W-:Y:S01]  /*02d0*/  FFMA R0, R0, R5, R4 ;  /* 0x0000000500007223 */ /* 0x000fe20000000004 */
[----:B0-----:R-:W-:Y:S06]  /*02e0*/  @!P0 BRA `(.L_x_7) ;  /* 0x00000000000c8947 */ /* 0x001fec0003800000 */
[----:B------:R-:W0:Y:S01]  /*02f0*/  LDC R0, c[0x0][0x388] ;  /* 0x0000e200ff007b82 */ /* 0x000e220000000800 */
[----:B------:R-:W-:-:S07]  /*0300*/  MOV R4, 0x320 ;  /* 0x0000032000047802 */ /* 0x000fce0000000f00 */
[----:B0-----:R-:W-:Y:S05]  /*0310*/  CALL.REL.NOINC `($__internal_1_$__cuda_sm3x_div_rn_noftz_f32_slowpath) ;  /* 0x0000000000ac7944 */ /* 0x001fea0003c00000 */
.L_x_7:
[----:B------:R-:W-:Y:S01]  /*0320*/  VIADD R4, R0, 0xf3000000 ;  /* 0xf300000000047836 */ /* 0x000fe20000000000 */
[----:B------:R0:W1:Y:S04]  /*0330*/  MUFU.RSQ R3, R0 ;  /* 0x0000000000037308 */ /* 0x0000680000001400 */
[----:B------:R-:W-:-:S13]  /*0340*/  ISETP.GT.U32.AND P0, PT, R4, 0x727fffff, PT ;  /* 0x727fffff0400780c */ /* 0x000fda0003f04070 */
[----:B01----:R-:W-:Y:S05]  /*0350*/  @!P0 BRA `(.L_x_8) ;  /* 0x0000000000108947 */ /* 0x003fea0003800000 */
[----:B------:R-:W-:-:S07]  /*0360*/  MOV R6, 0x380 ;  /* 0x0000038000067802 */ /* 0x000fce0000000f00 */
[----:B------:R-:W-:Y:S05]  /*0370*/  CALL.REL.NOINC `($__internal_0_$__cuda_sm20_sqrt_rn_f32_slowpath) ;  /* 0x0000000000387944 */ /* 0x000fea0003c00000 */
[----:B------:R-:W-:Y:S01]  /*0380*/  MOV R7, R3 ;  /* 0x0000000300077202 */ /* 0x000fe20000000f00 */
[----:B------:R-:W-:Y:S06]  /*0390*/  BRA `(.L_x_9) ;  /* 0x0000000000107947 */ /* 0x000fec0003800000 */
.L_x_8:
[C---:B------:R-:W-:Y:S01]  /*03a0*/  FMUL.FTZ R7, R3.reuse, R0 ;  /* 0x0000000003077220 */ /* 0x040fe20000410000 */
[----:B------:R-:W-:-:S03]  /*03b0*/  FMUL.FTZ R3, R3, 0.5 ;  /* 0x3f00000003037820 */ /* 0x000fc60000410000 */
[----:B------:R-:W-:-:S04]  /*03c0*/  FFMA R0, -R7, R7, R0 ;  /* 0x0000000707007223 */ /* 0x000fc80000000100 */
[----:B------:R-:W-:-:S07]  /*03d0*/  FFMA R7, R0, R3, R7 ;  /* 0x0000000300077223 */ /* 0x000fce0000000007 */
.L_x_9:
[----:B------:R-:W0:Y:S02]  /*03e0*/  LDC.64 R4, c[0x0][0x380] ;  /* 0x0000e000ff047b82 */ /* 0x000e240000000a00 */
[----:B0-----:R-:W-:-:S05]  /*03f0*/  IMAD.WIDE R2, R2, 0x10, R4 ;  /* 0x0000001002027825 */ /* 0x001fca00078e0204 */
[----:B------:R-:W2:Y:S01]  /*0400*/  LDG.E R0, desc[UR4][R2.64] ;  /* 0x0000000402007981 */ /* 0x000ea2000c1e1900 */
[----:B------:R-:W0:Y:S01]  /*0410*/  LDC.64 R4, c[0x0][0x390] ;  /* 0x0000e400ff047b82 */ /* 0x000e220000000a00 */
[----:B--2---:R-:W-:-:S05]  /*0420*/  FMUL R9, R0, R7 ;  /* 0x0000000700097220 */ /* 0x004fca0000400000 */
[----:B------:R-:W-:Y:S04]  /*0430*/  STG.E desc[UR4][R2.64], R9 ;  /* 0x0000000902007986 */ /* 0x000fe8000c101904 */
[----:B0-----:R-:W-:Y:S01]  /*0440*/  STG.E desc[UR4][R4.64], R7 ;  /* 0x0000000704007986 */ /* 0x001fe2000c101904 */
[----:B------:R-:W-:Y:S05]  /*0450*/  EXIT ;  /* 0x000000000000794d */ /* 0x000fea0003800000 */
        .weak           $__internal_0_$__cuda_sm20_sqrt_rn_f32_slowpath
        .type           $__internal_0_$__cuda_sm20_sqrt_rn_f32_slowpath,@function
        .size           $__internal_0_$__cuda_sm20_sqrt_rn_f32_slowpath,($__internal_1_$__cuda_sm3x_div_rn_noftz_f32_slowpath - $__internal_0_$__cuda_sm20_sqrt_rn_f32_slowpath)
$__internal_0_$__cuda_sm20_sqrt_rn_f32_slowpath:
[----:B------:R-:W-:-:S13]  /*0460*/  LOP3.LUT P0, RZ, R0, 0x7fffffff, RZ, 0xc0, !PT ;  /* 0x7fffffff00ff7812 */ /* 0x000fda000780c0ff */
[----:B------:R-:W-:Y:S01]  /*0470*/  @!P0 IMAD.MOV.U32 R3, RZ, RZ, R0 ;  /* 0x000000ffff038224 */ /* 0x000fe200078e0000 */
[----:B------:R-:W-:Y:S06]  /*0480*/  @!P0 BRA `(.L_x_10) ;  /* 0x0000000000448947 */ /* 0x000fec0003800000 */
[----:B------:R-:W-:-:S13]  /*0490*/  FSETP.GEU.FTZ.AND P0, PT, R0, RZ, PT ;  /* 0x000000ff0000720b */ /* 0x000fda0003f1e000 */
[----:B------:R-:W-:Y:S01]  /*04a0*/  @!P0 IMAD.MOV.U32 R3, RZ, RZ, 0x7fffffff ;  /* 0x7fffffffff038424 */ /* 0x000fe200078e00ff */
[----:B------:R-:W-:Y:S06]  /*04b0*/  @!P0 BRA `(.L_x_10) ;  /* 0x0000000000388947 */ /* 0x000fec0003800000 */
[----:B------:R-:W-:-:S13]  /*04c0*/  FSETP.GTU.FTZ.AND P0, PT, |R0|, +INF , PT ;  /* 0x7f8000000000780b */ /* 0x000fda0003f1c200 */
[----:B------:R-:W-:Y:S01]  /*04d0*/  @P0 FADD.FTZ R3, R0, 1 ;  /* 0x3f80000000030421 */ /* 0x000fe20000010000 */
[----:B------:R-:W-:Y:S06]  /*04e0*/  @P0 BRA `(.L_x_10) ;  /* 0x00000000002c0947 */ /* 0x000fec0003800000 */
[----:B------:R-:W-:-:S13]  /*04f0*/  FSETP.NEU.FTZ.AND P0, PT, |R0|, +INF , PT ;  /* 0x7f8000000000780b */ /* 0x000fda0003f1d200 */
[----:B------:R-:W-:Y:S01]  /*0500*/  @!P0 MOV R3, R0 ;  /* 0x0000000000038202 */ /* 0x000fe20000000f00 */
[----:B------:R-:W-:Y:S06]  /*0510*/  @!P0 BRA `(.L_x_10) ;  /* 0x0000000000208947 */ /* 0x000fec0003800000 */
[----:B------:R-:W-:-:S04]  /*0520*/  FFMA R0, R0, 1.84467440737095516160e+19, RZ ;  /* 0x5f80000000007823 */ /* 0x000fc800000000ff */
[----:B------:R-:W0:Y:S02]  /*0530*/  MUFU.RSQ R3, R0 ;  /* 0x0000000000037308 */ /* 0x000e240000001400 */
[----:B0-----:R-:W-:Y:S01]  /*0540*/  FMUL.FTZ R5, R0, R3 ;  /* 0x0000000300057220 */ /* 0x001fe20000410000 */
[----:B------:R-:W-:-:S03]  /*0550*/  FMUL.FTZ R3, R3, 0.5 ;  /* 0x3f00000003037820 */ /* 0x000fc60000410000 */
[----:B------:R-:W-:-:S04]  /*0560*/  FADD.FTZ R4, -R5, -RZ ;  /* 0x800000ff05047221 */ /* 0x000fc80000010100 */
[----:B------:R-:W-:-:S04]  /*0570*/  FFMA R4, R5, R4, R0 ;  /* 0x0000000405047223 */ /* 0x000fc80000000000 */
[----:B------:R-:W-:-:S04]  /*0580*/  FFMA R3, R4, R3, R5 ;  /* 0x0000000304037223 */ /* 0x000fc80000000005 */
[----:B------:R-:W-:-:S07]  /*0590*/  FMUL.FTZ R3, R3, 2.3283064365386962891e-10 ;  /* 0x2f80000003037820 */ /* 0x000fce0000410000 */
.L_x_10:
[----:B------:R-:W-:Y:S02]  /*05a0*/  IMAD.MOV.U32 R4, RZ, RZ, R6 ;  /* 0x000000ffff047224 */ /* 0x000fe400078e0006 */
[----:B------:R-:W-:-:S04]  /*05b0*/  IMAD.MOV.U32 R5, RZ, RZ, 0x0 ;  /* 0x00000000ff057424 */ /* 0x000fc800078e00ff */
[----:B------:R-:W-:Y:S05]  /*05c0*/  RET.REL.NODEC R4 `(_Z10rescale_v2P6float4fPf) ;  /* 0xfffffff8048c7950 */ /* 0x000fea0003c3ffff */
        .weak           $__internal_1_$__cuda_sm3x_div_rn_noftz_f32_slowpath
        .type           $__internal_1_$__cuda_sm3x_div_rn_noftz_f32_slowpath,@function
        .size           $__internal_1_$__cuda_sm3x_div_rn_noftz_f32_slowpath,(.L_x_84 - $__internal_1_$__cuda_sm3x_div_rn_noftz_f32_slowpath)
$__internal_1_$__cuda_sm3x_div_rn_noftz_f32_slowpath:
[----:B------:R-:W-:Y:S02]  /*05d0*/  SHF.R.U32.HI R6, RZ, 0x17, R3 ;  /* 0x00000017ff067819 */ /* 0x000fe40000011603 */
[----:B------:R-:W-:Y:S02]  /*05e0*/  SHF.R.U32.HI R5, RZ, 0x17, R0 ;  /* 0x00000017ff057819 */ /* 0x000fe40000011600 */
[----:B------:R-:W-:Y:S02]  /*05f0*/  LOP3.LUT R10, R6, 0xff, RZ, 0xc0, !PT ;  /* 0x000000ff060a7812 */ /* 0x000fe400078ec0ff */
[----:B------:R-:W-:Y:S02]  /*0600*/  LOP3.LUT R8, R5, 0xff, RZ, 0xc0, !PT ;  /* 0x000000ff05087812 */ /* 0x000fe400078ec0ff */
[----:B------:R-:W-:-:S03]  /*0610*/  IADD3 R7, PT, PT, R10, -0x1, RZ ;  /* 0xffffffff0a077810 */ /* 0x000fc60007ffe0ff */
[----:B------:R-:W-:Y:S01]  /*0620*/  VIADD R6, R8, 0xffffffff ;  /* 0xffffffff08067836 */ /* 0x000fe20000000000 */
[----:B------:R-:W-:-:S04]  /*0630*/  ISETP.GT.U32.AND P0, PT, R7, 0xfd, PT ;  /* 0x000000fd0700780c */ /* 0x000fc80003f04070 */
[----:B------:R-:W-:-:S13]  /*0640*/  ISETP.GT.U32.OR P0, PT, R6, 0xfd, P0 ;  /* 0x000000fd0600780c */ /* 0x000fda0000704470 */
[----:B------:R-:W-:Y:S01]  /*0650*/  @!P0 IMAD.MOV.U32 R5, RZ, RZ, RZ ;  /* 0x000000ffff058224 */ /* 0x000fe200078e00ff */
[----:B------:R-:W-:Y:S06]  /*0660*/  @!P0 BRA `(.L_x_11) ;  /* 0x00000000005c8947 */ /* 0x000fec0003800000 */
[----:B------:R-:W-:Y:S02]  /*0670*/  FSETP.GTU.FTZ.AND P0, PT, |R0|, +INF , PT ;  /* 0x7f8000000000780b */ /* 0x000fe40003f1c200 */
[----:B------:R-:W-:-:S04]  /*0680*/  FSETP.GTU.FTZ.AND P1, PT, |R3|, +INF , PT ;  /* 0x7f8000000300780b */ /* 0x000fc80003f3c200 */
[----:B------:R-:W-:-:S13]  /*0690*/  PLOP3.LUT P0, PT, P0, P1, PT, 0xf8, 0x8f ;  /* 0x00000000008f781c */ /* 0x000fda0000703f70 */
[----:B------:R-:W-:Y:S05]  /*06a0*/  @P0 BRA `(.L_x_12) ;  /* 0x0000000400440947 */ /* 0x000fea0003800000 */
[----:B------:R-:W-:-:S13]  /*06b0*/  LOP3.LUT P0, RZ, R3, 0x7fffffff, R0, 0xc8, !PT ;  /* 0x7fffffff03ff7812 */ /* 0x000fda000780c800 */
[----:B------:R-:W-:Y:S05]  /*06c0*/  @!P0 BRA `(.L_x_13) ;  /* 0x0000000400348947 */ /* 0x000fea0003800000 */
[C---:B------:R-:W-:Y:S02]  /*06d0*/  FSETP.NEU.FTZ.AND P2, PT, |R0|.reuse, +INF , PT ;  /* 0x7f8000000000780b */ /* 0x040fe40003f5d200 */
[----:B------:R-:W-:Y:S02]  /*06e0*/  FSETP.NEU.FTZ.AND P1, PT, |R3|, +INF , PT ;  /* 0x7f8000000300780b */ /* 0x000fe40003f3d200 */
[----:B------:R-:W-:-:S11]  /*06f0*/  FSETP.NEU.FTZ.AND P0, PT, |R0|, +INF , PT ;  /* 0x7f8000000000780b */ /* 0x000fd60003f1d200 */
[----:B------:R-:W-:Y:S05]  /*0700*/  @!P1 BRA !P2, `(.L_x_13) ;  /* 0x0000000400249947 */ /* 0x000fea0005000000 */
[----:B------:R-:W-:-:S04]  /*0710*/  LOP3.LUT P2, RZ, R0, 0x7fffffff, RZ, 0xc0, !PT ;  /* 0x7fffffff00ff7812 */ /* 0x000fc8000784c0ff */
[----:B------:R-:W-:-:S13]  /*0720*/  PLOP3.LUT P1, PT, P1, P2, PT, 0x2f, 0xf2 ;  /* 0x0000000000f2781c */ /* 0x000fda0000f24577 */
[----:B------:R-:W-:Y:S05]  /*0730*/  @P1 BRA `(.L_x_14) ;  /* 0x0000000400101947 */ /* 0x000fea0003800000 */
[----:B------:R-:W-:-:S04]  /*0740*/  LOP3.LUT P1, RZ, R3, 0x7fffffff, RZ, 0xc0, !PT ;  /* 0x7fffffff03ff7812 */ /* 0x000fc8000782c0ff */
[----:B------:R-:W-:-:S13]  /*0750*/  PLOP3.LUT P0, PT, P0, P1, PT, 0x2f, 0xf2 ;  /* 0x0000000000f2781c */ /* 0x000fda0000702577 */
[----:B------:R-:W-:Y:S05]  /*0760*/  @P0 BRA `(.L_x_15) ;  /* 0x0000000000f80947 */ /* 0x000fea0003800000 */
[----:B------:R-:W-:Y:S02]  /*0770*/  ISETP.GE.AND P0, PT, R6, RZ, PT ;  /* 0x000000ff0600720c */ /* 0x000fe40003f06270 */
[----:B------:R-:W-:-:S11]  /*0780*/  ISETP.GE.AND P1, PT, R7, RZ, PT ;  /* 0x000000ff0700720c */ /* 0x000fd60003f26270 */
[----:B------:R-:W-:Y:S01]  /*0790*/  @P0 MOV R5, RZ ;  /* 0x000000ff00050202 */ /* 0x000fe20000000f00 */
[----:B------:R-:W-:Y:S02]  /*07a0*/  @!P0 IMAD.MOV.U32 R5, RZ, RZ, -0x40 ;  /* 0xffffffc0ff058424 */ /* 0x000fe400078e00ff */
[----:B------:R-:W-:Y:S01]  /*07b0*/  @!P0 FFMA R0, R0, 1.84467440737095516160e+19, RZ ;  /* 0x5f80000000008823 */ /* 0x000fe200000000ff */
[----:B------:R-:W-:Y:S01]  /*07c0*/  @!P1 FFMA R3, R3, 1.84467440737095516160e+19, RZ ;  /* 0x5f80000003039823 */ /* 0x000fe200000000ff */
[----:B------:R-:W-:-:S07]  /*07d0*/  @!P1 VIADD R5, R5, 0x40 ;  /* 0x0000004005059836 */ /* 0x000fce0000000000 */
.L_x_11:
[----:B------:R-:W-:-:S04]  /*07e0*/  LEA R6, R10, 0xc0800000, 0x17 ;  /* 0xc08000000a067811 */ /* 0x000fc800078eb8ff */
[----:B------:R-:W-:Y:S01]  /*07f0*/  IADD3 R6, PT, PT, -R6, R3, RZ ;  /* 0x0000000306067210 */ /* 0x000fe20007ffe1ff */
[----:B------:R-:W-:-:S03]  /*0800*/  VIADD R3, R8, 0xffffff81 ;  /* 0xffffff8108037836 */ /* 0x000fc60000000000 */
[----:B------:R0:W1:Y:S01]  /*0810*/  MUFU.RCP R7, R6 ;  /* 0x0000000600077308 */ /* 0x0000620000001000 */
[----:B------:R-:W-:Y:S01]  /*0820*/  FADD.FTZ R9, -R6, -RZ ;  /* 0x800000ff06097221 */ /* 0x000fe20000010100 */
[C---:B------:R-:W-:Y:S01]  /*0830*/  IMAD R0, R3.reuse, -0x800000, R0 ;  /* 0xff80000003007824 */ /* 0x040fe200078e0200 */
[----:B0-----:R-:W-:-:S05]  /*0840*/  IADD3 R6, PT, PT, R3, 0x7f, -R10 ;  /* 0x0000007f03067810 */ /* 0x001fca0007ffe80a */
[----:B------:R-:W-:Y:S02]  /*0850*/  IMAD.IADD R6, R6, 0x1, R5 ;  /* 0x0000000106067824 */ /* 0x000fe400078e0205 */
[----:B-1----:R-:W-:-:S04]  /*0860*/  FFMA R8, R7, R9, 1 ;  /* 0x3f80000007087423 */ /* 0x002fc80000000009 */
[----:B------:R-:W-:-:S04]  /*0870*/  FFMA R12, R7, R8, R7 ;  /* 0x00000008070c7223 */ /* 0x000fc80000000007 */
[----:B------:R-:W-:-:S04]  /*0880*/  FFMA R7, R0, R12, RZ ;  /* 0x0000000c00077223 */ /* 0x000fc800000000ff */
[----:B------:R-:W-:-:S04]  /*0890*/  FFMA R8, R9, R7, R0 ;  /* 0x0000000709087223 */ /* 0x000fc80000000000 */
[----:B------:R-:W-:-:S04]  /*08a0*/  FFMA R7, R12, R8, R7 ;  /* 0x000000080c077223 */ /* 0x000fc80000000007 */
[----:B------:R-:W-:-:S04]  /*08b0*/  FFMA R8, R9, R7, R0 ;  /* 0x0000000709087223 */ /* 0x000fc80000000000 */
[----:B------:R-:W-:-:S05]  /*08c0*/  FFMA R0, R12, R8, R7 ;  /* 0x000000080c007223 */ /* 0x000fca0000000007 */
[----:B------:R-:W-:-:S04]  /*08d0*/  SHF.R.U32.HI R3, RZ, 0x17, R0 ;  /* 0x00000017ff037819 */ /* 0x000fc80000011600 */
[----:B------:R-:W-:-:S04]  /*08e0*/  LOP3.LUT R3, R3, 0xff, RZ, 0xc0, !PT ;  /* 0x000000ff03037812 */ /* 0x000fc800078ec0ff */
[----:B------:R-:W-:-:S05]  /*08f0*/  IADD3 R9, PT, PT, R3, R6, RZ ;  /* 0x0000000603097210 */ /* 0x000fca0007ffe0ff */
[----:B------:R-:W-:-:S05]  /*0900*/  VIADD R3, R9, 0xffffffff ;  /* 0xffffffff09037836 */ /* 0x000fca0000000000 */
[----:B------:R-:W-:-:S13]  /*0910*/  ISETP.GE.U32.AND P0, PT, R3, 0xfe, PT ;  /* 0x000000fe0300780c */ /* 0x000fda0003f06070 */
[----:B------:R-:W-:Y:S05]  /*0920*/  @!P0 BRA `(.L_x_16) ;  /* 0x0000000000808947 */ /* 0x000fea0003800000 */
[----:B------:R-:W-:-:S13]  /*0930*/  ISETP.GT.AND P0, PT, R9, 0xfe, PT ;  /* 0x000000fe0900780c */ /* 0x000fda0003f04270 */
[----:B------:R-:W-:Y:S05]  /*0940*/  @P0 BRA `(.L_x_17) ;  /* 0x00000000006c0947 */ /* 0x000fea0003800000 */
[----:B------:R-:W-:-:S13]  /*0950*/  ISETP.GE.AND P0, PT, R9, 0x1, PT ;  /* 0x000000010900780c */ /* 0x000fda0003f06270 */
[----:B------:R-:W-:Y:S05]  /*0960*/  @P0 BRA `(.L_x_18) ;  /* 0x0000000000980947 */ /* 0x000fea0003800000 */
[----:B------:R-:W-:Y:S02]  /*0970*/  ISETP.GE.AND P0, PT, R9, -0x18, PT ;  /* 0xffffffe80900780c */ /* 0x000fe40003f06270 */
[----:B------:R-:W-:-:S11]  /*0980*/  LOP3.LUT R0, R0, 0x80000000, RZ, 0xc0, !PT ;  /* 0x8000000000007812 */ /* 0x000fd600078ec0ff */
[----:B------:R-:W-:Y:S05]  /*0990*/  @!P0 BRA `(.L_x_18) ;  /* 0x00000000008c8947 */ /* 0x000fea0003800000 */
[CCC-:B------:R-:W-:Y:S01]  /*09a0*/  FFMA.RZ R3, R12.reuse, R8.reuse, R7.reuse ;  /* 0x000000080c037223 */ /* 0x1c0fe2000000c007 */
[CCC-:B------:R-:W-:Y:S01]  /*09b0*/  FFMA.RM R6, R12.reuse, R8.reuse, R7.reuse ;  /* 0x000000080c067223 */ /* 0x1c0fe20000004007 */
[C---:B------:R-:W-:Y:S02]  /*09c0*/  ISETP.NE.AND P2, PT, R9.reuse, RZ, PT ;  /* 0x000000ff0900720c */ /* 0x040fe40003f45270 */
[----:B------:R-:W-:Y:S02]  /*09d0*/  ISETP.NE.AND P1, PT, R9, RZ, PT ;  /* 0x000000ff0900720c */ /* 0x000fe40003f25270 */
[----:B------:R-:W-:Y:S01]  /*09e0*/  LOP3.LUT R5, R3, 0x7fffff, RZ, 0xc0, !PT ;  /* 0x007fffff03057812 */ /* 0x000fe200078ec0ff */
[----:B------:R-:W-:Y:S01]  /*09f0*/  FFMA.RP R3, R12, R8, R7 ;  /* 0x000000080c037223 */ /* 0x000fe20000008007 */
[----:B------:R-:W-:Y:S01]  /*0a00*/  IADD3 R8, PT, PT, R9, 0x20, RZ ;  /* 0x0000002009087810 */ /* 0x000fe20007ffe0ff */
[----:B------:R-:W-:Y:S01]  /*0a10*/  IMAD.MOV R7, RZ, RZ, -R9 ;  /* 0x000000ffff077224 */ /* 0x000fe200078e0a09 */
[----:B------:R-:W-:-:S02]  /*0a20*/  LOP3.LUT R5, R5, 0x800000, RZ, 0xfc, !PT ;  /* 0x0080000005057812 */ /* 0x000fc400078efcff */
[----:B------:R-:W-:Y:S02]  /*0a30*/  FSETP.NEU.FTZ.AND P0, PT, R3, R6, PT ;  /* 0x000000060300720b */ /* 0x000fe40003f1d000 */
[----:B------:R-:W-:Y:S02]  /*0a40*/  SHF.L.U32 R8, R5, R8, RZ ;  /* 0x0000000805087219 */ /* 0x000fe400000006ff */
[----:B------:R-:W-:Y:S02]  /*0a50*/  SEL R6, R7, RZ, P2 ;  /* 0x000000ff07067207 */ /* 0x000fe40001000000 */
[----:B------:R-:W-:Y:S02]  /*0a60*/  ISETP.NE.AND P1, PT, R8, RZ, P1 ;  /* 0x000000ff0800720c */ /* 0x000fe40000f25270 */
[----:B------:R-:W-:Y:S02]  /*0a70*/  SHF.R.U32.HI R6, RZ, R6, R5 ;  /* 0x00000006ff067219 */ /* 0x000fe40000011605 */
[----:B------:R-:W-:-:S02]  /*0a80*/  PLOP3.LUT P0, PT, P0, P1, PT, 0xf8, 0x8f ;  /* 0x00000000008f781c */ /* 0x000fc40000703f70 */
[----:B------:R-:W-:Y:S02]  /*0a90*/  SHF.R.U32.HI R8, RZ, 0x1, R6 ;  /* 0x00000001ff087819 */ /* 0x000fe40000011606 */
[----:B------:R-:W-:-:S04]  /*0aa0*/  SEL R3, RZ, 0x1, !P0 ;  /* 0x00000001ff037807 */ /* 0x000fc80004000000 */
[----:B------:R-:W-:-:S04]  /*0ab0*/  LOP3.LUT R3, R3, 0x1, R8, 0xf8, !PT ;  /* 0x0000000103037812 */ /* 0x000fc800078ef808 */
[----:B------:R-:W-:-:S04]  /*0ac0*/  LOP3.LUT R3, R3, R6, RZ, 0xc0, !PT ;  /* 0x0000000603037212 */ /* 0x000fc800078ec0ff */
[----:B------:R-:W-:-:S04]  /*0ad0*/  IADD3 R3, PT, PT, R8, R3, RZ ;  /* 0x0000000308037210 */ /* 0x000fc80007ffe0ff */
[----:B------:R-:W-:Y:S01]  /*0ae0*/  LOP3.LUT R0, R3, R0, RZ, 0xfc, !PT ;  /* 0x0000000003007212 */ /* 0x000fe200078efcff */
[----:B------:R-:W-:Y:S06]  /*0af0*/  BRA `(.L_x_18) ;  /* 0x0000000000347947 */ /* 0x000fec0003800000 */
.L_x_17:
[----:B------:R-:W-:-:S04]  /*0b00*/  LOP3.LUT R0, R0, 0x80000000, RZ, 0xc0, !PT ;  /* 0x8000000000007812 */ /* 0x000fc800078ec0ff */
[----:B------:R-:W-:Y:S01]  /*0b10*/  LOP3.LUT R0, R0, 0x7f800000, RZ, 0xfc, !PT ;  /* 0x7f80000000007812 */ /* 0x000fe200078efcff */
[----:B------:R-:W-:Y:S06]  /*0b20*/  BRA `(.L_x_18) ;  /* 0x0000000000287947 */ /* 0x000fec0003800000 */
.L_x_16:
[----:B------:R-:W-:Y:S01]  /*0b30*/  IMAD R0, R6, 0x800000, R0 ;  /* 0x0080000006007824 */ /* 0x000fe200078e0200 */
[----:B------:R-:W-:Y:S06]  /*0b40*/  BRA `(.L_x_18) ;  /* 0x0000000000207947 */ /* 0x000fec0003800000 */
.L_x_15:
[----:B------:R-:W-:-:S04]  /*0b50*/  LOP3.LUT R0, R3, 0x80000000, R0, 0x48, !PT ;  /* 0x8000000003007812 */ /* 0x000fc800078e4800 */
[----:B------:R-:W-:Y:S01]  /*0b60*/  LOP3.LUT R0, R0, 0x7f800000, RZ, 0xfc, !PT ;  /* 0x7f80000000007812 */ /* 0x000fe200078efcff */
[----:B------:R-:W-:Y:S06]  /*0b70*/  BRA `(.L_x_18) ;  /* 0x0000000000147947 */ /* 0x000fec0003800000 */
.L_x_14:
[----:B------:R-:W-:Y:S01]  /*0b80*/  LOP3.LUT R0, R3, 0x80000000, R0, 0x48, !PT ;  /* 0x8000000003007812 */ /* 0x000fe200078e4800 */
[----:B------:R-:W-:Y:S06]  /*0b90*/  BRA `(.L_x_18) ;  /* 0x00000000000c7947 */ /* 0x000fec0003800000 */
.L_x_13:
[----:B------:R-:W0:Y:S01]  /*0ba0*/  MUFU.RSQ R0, -QNAN ;  /* 0xffc0000000007908 */ /* 0x000e220000001400 */
[----:B------:R-:W-:Y:S05]  /*0bb0*/  BRA `(.L_x_18) ;  /* 0x0000000000047947 */ /* 0x000fea0003800000 */
.L_x_12:
[----:B------:R-:W-:-:S07]  /*0bc0*/  FADD.FTZ R0, R0, R3 ;  /* 0x0000000300007221 */ /* 0x000fce0000010000 */
.L_x_18:
[----:B------:R-:W-:-:S04]  /*0bd0*/  HFMA2 R5, -RZ, RZ, 0, 0 ;  /* 0x00000000ff057431 */ /* 0x000fc800000001ff */
[----:B0-----:R-:W-:Y:S05]  /*0be0*/  RET.REL.NODEC R4 `(_Z10rescale_v2P6float4fPf) ;  /* 0xfffffff404047950 */ /* 0x001fea0003c3ffff */
.L_x_19:
        /* <DEDUP_REMOVED lines=9> */
.L_x_84:


//--------------------- .text._Z7rescaleP6float4ff --------------------------
	.section	.text._Z7rescaleP6float4ff,"ax",@progbits
	.align	128
        .global         _Z7rescaleP6float4ff
        .type           _Z7rescaleP6float4ff,@function
        .size           _Z7rescaleP6float4ff,(.L_x_89 - _Z7rescaleP6float4ff)
        .other          _Z7rescaleP6float4ff,@"STO_CUDA_ENTRY STV_DEFAULT"
_Z7rescaleP6float4ff:
.text._Z7rescaleP6float4ff:
[----:B------:R-:W-:Y:S01]  /*0000*/  LDC R1, c[0x0][0x37c] ;  /* 0x0000df00ff017b82 */ /* 0x000fe20000000800 */
[----:B------:R-:W0:Y:S07]  /*0010*/  S2R R5, SR_TID.X ;  /* 0x0000000000057919 */ /* 0x000e2e0000002100 */
[----:B------:R-:W0:Y:S01]  /*0020*/  S2UR UR6, SR_CTAID.X ;  /* 0x00000000000679c3 */ /* 0x000e220000002500 */
[----:B------:R-:W1:Y:S07]  /*0030*/  LDCU.64 UR4, c[0x0][0x358] ;  /* 0x00006b00ff0477ac */ /* 0x000e6e0008000a00 */
[----:B------:R-:W0:Y:S08]  /*0040*/  LDC R0, c[0x0][0x360] ;  /* 0x0000d800ff007b82 */ /* 0x000e300000000800 */
[----:B------:R-:W2:Y:S01]  /*0050*/  LDC.64 R2, c[0x0][0x380] ;  /* 0x0000e000ff027b82 */ /* 0x000ea20000000a00 */
[----:B0-----:R-:W-:-:S04]  /*0060*/  IMAD R5, R0, UR6, R5 ;  /* 0x0000000600057c24 */ /* 0x001fc8000f8e0205 */
[----:B--2---:R-:W-:-:S05]  /*0070*/  IMAD.WIDE R2, R5, 0x10, R2 ;  /* 0x0000001005027825 */ /* 0x004fca00078e0202 */
[----:B-1----:R-:W2:Y:S01]  /*0080*/  LDG.E.128 R4, desc[UR4][R2.64] ;  /* 0x0000000402047981 */ /* 0x002ea2000c1e1d00 */
[----:B------:R-:W-:Y:S01]  /*0090*/  UMOV UR4, URZ ;  /* 0x000000ff00047c82 */ /* 0x000fe20008000000 */
[----:B--2---:R-:W-:Y:S01]  /*00a0*/  FMUL R5, R5, R5 ;  /* 0x0000000505057220 */ /* 0x004fe20000400000 */
[----:B------:R-:W-:-:S03]  /*00b0*/  HFMA2 R7, -RZ, RZ, 0, 0 ;  /* 0x00000000ff077431 */ /* 0x000fc600000001ff */
[----:B------:R-:W-:-:S04]  /*00c0*/  FFMA R5, R4, R4, R5 ;  /* 0x0000000404057223 */ /* 0x000fc80000000005 */
[----:B------:R-:W-:-:S07]  /*00d0*/  FFMA R0, R6, R6, R5 ;  /* 0x0000000606007223 */ /* 0x000fce0000000005 */
.L_x_20:
[----:B------:R-:W-:Y:S01]  /*00e0*/  FADD R7, R0, R7 ;  /* 0x0000000700077221 */ /* 0x000fe20000000000 */
[----:B------:R-:W-:-:S03]  /*00f0*/  UIADD3 UR4, UPT, UPT, UR4, 0x100, URZ ;  /* 0x0000010004047890 */ /* 0x000fc6000fffe0ff */
[----:B------:R-:W-:Y:S01]  /*0100*/  FADD R7, R0, R7 ;  /* 0x0000000700077221 */ /* 0x000fe20000000000 */
[----:B------:R-:W-:-:S03]  /*0110*/  UISETP.NE.AND UP0, UPT, UR4, 0x400, UPT ;  /* 0x000004000400788c */ /* 0x000fc6000bf05270 */
[----:B------:R-:W-:-:S04]  /*0120*/  FADD R7, R0, R7 ;  /* 0x0000000700077221 */ /* 0x000fc80000000000 */
        /* <DEDUP_REMOVED lines=252> */
[----:B------:R-:W-:Y:S01]  /*10f0*/  FADD R7, R0, R3 ;  /* 0x0000000300077221 */ /* 0x000fe20000000000 */
[----:B------:R-:W-:Y:S06]  /*1100*/  BRA.U UP0, `(.L_x_20) ;  /* 0xffffffed00f47547 */ /* 0x000fec000b83ffff */
[----:B------:R-:W0:Y:S01]  /*1110*/  S2UR UR5, SR_CgaCtaId ;  /* 0x00000000000579c3 */ /* 0x000e220000008800 */
[----:B------:R-:W-:Y:S02]  /*1120*/  UMOV UR4, 0x400 ;  /* 0x0000040000047882 */ /* 0x000fe40000000000 */
[----:B0-----:R-:W-:-:S09]  /*1130*/  ULEA UR4, UR5, UR4, 0x18 ;  /* 0x0000000405047291 */ /* 0x001fd2000f8ec0ff */
[----:B------:R0:W-:Y:S01]  /*1140*/  STS [UR4], R7 ;  /* 0x00000007ff007988 */ /* 0x0001e20008000804 */
[----:B------:R-:W-:Y:S06]  /*1150*/  BAR.SYNC.DEFER_BLOCKING 0x0 ;  /* 0x0000000000007b1d */ /* 0x000fec0000010000 */
[----:B0-----:R-:W-:Y:S05]  /*1160*/  BPT.TRAP 0x1 ;  /* 0x000000040000795c */ /* 0x001fea0000300000 */
.L_x_21:
        /* <DEDUP_REMOVED lines=9> */
.L_x_89:


//--------------------- .text._Z20leapfrog_integrationP6float4S0_S0_S0_ --------------------------
	.section	.text._Z20leapfrog_integrationP6float4S0_S0_S0_,"ax",@progbits
	.align	128
        .global         _Z20leapfrog_integrationP6float4S0_S0_S0_
        .type           _Z20leapfrog_integrationP6float4S0_S0_S0_,@function
        .size           _Z20leapfrog_integrationP6float4S0_S0_S0_,(.L_x_90 - _Z20leapfrog_integrationP6float4S0_S0_S0_)
        .other          _Z20leapfrog_integrationP6float4S0_S0_S0_,@"STO_CUDA_ENTRY STV_DEFAULT"
_Z20leapfrog_integrationP6float4S0_S0_S0_:
.text._Z20leapfrog_integrationP6float4S0_S0_S0_:
[----:B------:R-:W-:Y:S01]  /*0000*/  LDC R1, c[0x0][0x37c] ;  /* 0x0000df00ff017b82 */ /* 0x000fe20000000800 */
[----:B------:R-:W0:Y:S07]  /*0010*/  S2R R0, SR_TID.X ;  /* 0x0000000000007919 */ /* 0x000e2e0000002100 */
[----:B------:R-:W0:Y:S01]  /*0020*/  S2UR UR6, SR_CTAID.X ;  /* 0x00000000000679c3 */ /* 0x000e220000002500 */
[----:B------:R-:W1:Y:S07]  /*0030*/  LDCU.64 UR4, c[0x0][0x358] ;  /* 0x00006b00ff0477ac */ /* 0x000e6e0008000a00 */
[----:B------:R-:W0:Y:S08]  /*0040*/  LDC R5, c[0x0][0x360] ;  /* 0x0000d800ff057b82 */ /* 0x000e300000000800 */
[----:B------:R-:W2:Y:S08]  /*0050*/  LDC.64 R18, c[0x0][0x390] ;  /* 0x0000e400ff127b82 */ /* 0x000eb00000000a00 */
[----:B------:R-:W3:Y:S08]  /*0060*/  LDC.64 R16, c[0x0][0x388] ;  /* 0x0000e200ff107b82 */ /* 0x000ef00000000a00 */
[----:B------:R-:W4:Y:S01]  /*0070*/  LDC.64 R2, c[0x0][0x380] ;  /* 0x0000e000ff027b82 */ /* 0x000f220000000a00 */
[----:B0-----:R-:W-:Y:S01]  /*0080*/  IMAD R0, R5, UR6, R0 ;  /* 0x0000000605007c24 */ /* 0x001fe2000f8e0200 */
[----:B------:R-:W0:Y:S03]  /*0090*/  LDCU UR6, c[0x3][0x8] ;  /* 0x00c00100ff0677ac */ /* 0x000e260008000800 */
[----:B--2---:R-:W-:-:S03]  /*00a0*/  IMAD.WIDE R18, R0, 0x10, R18 ;  /* 0x0000001000127825 */ /* 0x004fc600078e0212 */
[----:B------:R-:W2:Y:S02]  /*00b0*/  LDC.64 R20, c[0x0][0x398] ;  /* 0x0000e600ff147b82 */ /* 0x000ea40000000a00 */
[----:B-1----:R-:W5:Y:S01]  /*00c0*/  LDG.E.128 R4, desc[UR4][R18.64] ;  /* 0x0000000412047981 */ /* 0x002f62000c1e1d00 */
[----:B---3--:R-:W-:-:S05]  /*00d0*/  IMAD.WIDE R16, R0, 0x10, R16 ;  /* 0x0000001000107825 */ /* 0x008fca00078e0210 */
[----:B------:R-:W3:Y:S01]  /*00e0*/  LDG.E.128 R12, desc[UR4][R16.64] ;  /* 0x00000004100c7981 */ /* 0x000ee2000c1e1d00 */
[----:B----4-:R-:W-:-:S05]  /*00f0*/  IMAD.WIDE R2, R0, 0x10, R2 ;  /* 0x0000001000027825 */ /* 0x010fca00078e0202 */
[----:B------:R-:W4:Y:S01]  /*0100*/  LDG.E.128 R8, desc[UR4][R2.64] ;  /* 0x0000000402087981 */ /* 0x000f22000c1e1d00 */
[----:B--2---:R-:W-:-:S04]  /*0110*/  IMAD.WIDE R20, R0, 0x10, R20 ;  /* 0x0000001000147825 */ /* 0x004fc800078e0214 */
[----:B-----5:R-:W-:Y:S01]  /*0120*/  FMUL R7, R4, 0.5 ;  /* 0x3f00000004077820 */ /* 0x020fe20000400000 */
[----:B------:R-:W-:Y:S01]  /*0130*/  FMUL R22, R5, 0.5 ;  /* 0x3f00000005167820 */ /* 0x000fe20000400000 */
[----:B------:R-:W-:Y:S02]  /*0140*/  FMUL R23, R6, 0.5 ;  /* 0x3f00000006177820 */ /* 0x000fe40000400000 */
[----:B0-----:R-:W-:Y:S01]  /*0150*/  FMUL R7, R7, UR6 ;  /* 0x0000000607077c20 */ /* 0x001fe20008400000 */
[----:B------:R-:W-:Y:S01]  /*0160*/  FMUL R22, R22, UR6 ;  /* 0x0000000616167c20 */ /* 0x000fe20008400000 */
[----:B------:R-:W-:Y:S02]  /*0170*/  FMUL R23, R23, UR6 ;  /* 0x0000000617177c20 */ /* 0x000fe40008400000 */
[----:B------:R-:W-:Y:S01]  /*0180*/  FMUL R7, R7, UR6 ;  /* 0x0000000607077c20 */ /* 0x000fe20008400000 */
[----:B------:R-:W-:Y:S01]  /*0190*/  FMUL R22, R22, UR6 ;  /* 0x0000000616167c20 */ /* 0x000fe20008400000 */
[----:B------:R-:W-:-:S02]  /*01a0*/  FMUL R23, R23, UR6 ;  /* 0x0000000617177c20 */ /* 0x000fc40008400000 */
[----:B---3--:R-:W-:Y:S01]  /*01b0*/  FFMA R7, R12, UR6, R7 ;  /* 0x000000060c077c23 */ /* 0x008fe20008000007 */
[----:B------:R-:W-:Y:S01]  /*01c0*/  FFMA R0, R13, UR6, R22 ;  /* 0x000000060d007c23 */ /* 0x000fe20008000016 */
[----:B------:R-:W-:Y:S02]  /*01d0*/  FFMA R25, R14, UR6, R23 ;  /* 0x000000060e197c23 */ /* 0x000fe40008000017 */
[----:B------:R-:W2:Y:S01]  /*01e0*/  LDG.E.128 R12, desc[UR4][R20.64] ;  /* 0x00000004140c7981 */ /* 0x000ea2000c1e1d00 */
[----:B----4-:R-:W-:Y:S01]  /*01f0*/  FADD R22, R7, R8 ;  /* 0x0000000807167221 */ /* 0x010fe20000000000 */
[----:B------:R-:W-:Y:S01]  /*0200*/  FADD R23, R9, R0 ;  /* 0x0000000009177221 */ /* 0x000fe20000000000 */
[----:B------:R-:W-:-:S04]  /*0210*/  FADD R25, R10, R25 ;  /* 0x000000190a197221 */ /* 0x000fc80000000000 */
[----:B------:R0:W-:Y:S04]  /*0220*/  STG.E.64 desc[UR4][R2.64], R22 ;  /* 0x0000001602007986 */ /* 0x0001e8000c101b04 */
[----:B------:R0:W-:Y:S04]  /*0230*/  STG.E desc[UR4][R2.64+0x8], R25 ;  /* 0x0000081902007986 */ /* 0x0001e8000c101904 */
[----:B------:R-:W3:Y:S01]  /*0240*/  LDG.E.128 R8, desc[UR4][R16.64] ;  /* 0x0000000410087981 */ /* 0x000ee2000c1e1d00 */
[----:B--2---:R-:W-:Y:S01]  /*0250*/  FADD R12, R4, R12 ;  /* 0x0000000c040c7221 */ /* 0x004fe20000000000 */
[----:B------:R-:W-:Y:S01]  /*0260*/  FADD R13, R5, R13 ;  /* 0x0000000d050d7221 */ /* 0x000fe20000000000 */
[----:B------:R-:W-:-:S02]  /*0270*/  FADD R14, R6, R14 ;  /* 0x0000000e060e7221 */ /* 0x000fc40000000000 */
[----:B------:R-:W-:Y:S01]  /*0280*/  FMUL R5, R12, 0.5 ;  /* 0x3f0000000c057820 */ /* 0x000fe20000400000 */
[----:B------:R-:W-:Y:S01]  /*0290*/  FMUL R0, R13, 0.5 ;  /* 0x3f0000000d007820 */ /* 0x000fe20000400000 */
[----:B------:R-:W-:Y:S02]  /*02a0*/  FMUL R7, R14, 0.5 ;  /* 0x3f0000000e077820 */ /* 0x000fe40000400000 */
[----:B---3--:R-:W-:Y:S01]  /*02b0*/  FFMA R8, R5, UR6, R8 ;  /* 0x0000000605087c23 */ /* 0x008fe20008000008 */
[----:B------:R-:W-:Y:S01]  /*02c0*/  FFMA R9, R0, UR6, R9 ;  /* 0x0000000600097c23 */ /* 0x000fe20008000009 */
[----:B------:R-:W-:-:S04]  /*02d0*/  FFMA R7, R7, UR6, R10 ;  /* 0x0000000607077c23 */ /* 0x000fc8000800000a */
[----:B------:R0:W-:Y:S04]  /*02e0*/  STG.E.64 desc[UR4][R16.64], R8 ;  /* 0x0000000810007986 */ /* 0x0001e8000c101b04 */
[----:B------:R0:W-:Y:S04]  /*02f0*/  STG.E desc[UR4][R16.64+0x8], R7 ;  /* 0x0000080710007986 */ /* 0x0001e8000c101904 */
[----:B------:R-:W2:Y:S01]  /*0300*/  LDG.E R0, desc[UR4][R2.64] ;  /* 0x0000000402007981 */ /* 0x000ea2000c1e1900 */
[----:B------:R-:W-:Y:S04]  /*0310*/  BSSY.RECONVERGENT B1, `(.L_x_22) ;  /* 0x000000e000017945 */ /* 0x000fe80003800200 */
[----:B------:R-:W-:Y:S01]  /*0320*/  BSSY.RELIABLE B0, `(.L_x_23) ;  /* 0x0000008000007945 */ /* 0x000fe20003800100 */
[----:B------:R-:W-:Y:S01]  /*0330*/  HFMA2 R5, -RZ, RZ, 0, 0 ;  /* 0x00000000ff057431 */ /* 0x000fe200000001ff */
[----:B--2---:R-:W-:-:S13]  /*0340*/  FSETP.GEU.AND P0, PT, R0, RZ, PT ;  /* 0x000000ff0000720b */ /* 0x004fda0003f0e000 */
[----:B0-----:R-:W-:Y:S05]  /*0350*/  @!P0 BRA `(.L_x_24) ;  /* 0x0000000000108947 */ /* 0x001fea0003800000 */
[----:B------:R-:W-:-:S13]  /*0360*/  FSETP.GT.AND P0, PT, R0, 60, PT ;  /* 0x427000000000780b */ /* 0x000fda0003f04000 */
[----:B------:R-:W-:Y:S05]  /*0370*/  @!P0 BREAK.RELIABLE B0 ;  /* 0x0000000000008942 */ /* 0x000fea0003800100 */
[----:B------:R-:W-:Y:S05]  /*0380*/  @!P0 BRA `(.L_x_25) ;  /* 0x0000000000188947 */ /* 0x000fea0003800000 */
[----:B------:R-:W-:-:S07]  /*0390*/  MOV R5, 0x42700000 ;  /* 0x4270000000057802 */ /* 0x000fce0000000f00 */
.L_x_24:
[----:B------:R-:W-:Y:S05]  /*03a0*/  BSYNC.RELIABLE B0 ;  /* 0x0000000000007941 */ /* 0x000fea0003800100 */
.L_x_23:
[----:B------:R0:W-:Y:S04]  /*03b0*/  STG.E desc[UR4][R2.64], R5 ;  /* 0x0000000502007986 */ /* 0x0001e8000c101904 */
[----:B------:R-:W2:Y:S02]  /*03c0*/  LDG.E R0, desc[UR4][R16.64] ;  /* 0x0000000410007981 */ /* 0x000ea4000c1e1900 */
[----:B--2---:R-:W-:-:S05]  /*03d0*/  FADD R7, -R0, -RZ ;  /* 0x800000ff00077221 */ /* 0x004fca0000000100 */
[----:B------:R0:W-:Y:S02]  /*03e0*/  STG.E desc[UR4][R16.64], R7 ;  /* 0x0000000710007986 */ /* 0x0001e4000c101904 */
.L_x_25:
[----:B------:R-:W-:Y:S05]  /*03f0*/  BSYNC.RECONVERGENT B1 ;  /* 0x0000000000017941 */ /* 0x000fea0003800200 */
.L_x_22:
[----:B------:R-:W-:Y:S05]  /*0400*/  WARPSYNC.ALL ;  /* 0x0000000000007948 */ /* 0x000fea0003800000 */
[----:B------:R-:W2:Y:S01]  /*0410*/  LDG.E R0, desc[UR4][R2.64+0x4] ;  /* 0x0000040402007981 */ /* 0x000ea2000c1e1900 */
[----:B------:R-:W-:Y:S04]  /*0420*/  BSSY.RECONVERGENT B2, `(.L_x_26) ;  /* 0x000000e000027945 */ /* 0x000fe80003800200 */
[----:B------:R-:W-:Y:S01]  /*0430*/  BSSY.RELIABLE B1, `(.L_x_27) ;  /* 0x0000008000017945 */ /* 0x000fe20003800100 */
[----:B0-----:R-:W-:Y:S01]  /*0440*/  HFMA2 R5, -RZ, RZ, 0, 0 ;  /* 0x00000000ff057431 */ /* 0x001fe200000001ff */
[----:B--2---:R-:W-:-:S13]  /*0450*/  FSETP.GEU.AND P0, PT, R0, RZ, PT ;  /* 0x000000ff0000720b */ /* 0x004fda0003f0e000 */
[----:B------:R-:W-:Y:S05]  /*0460*/  @!P0 BRA `(.L_x_28) ;  /* 0x0000000000108947 */ /* 0x000fea0003800000 */
[----:B------:R-:W-:-:S13]  /*0470*/  FSETP.GT.AND P0, PT, R0, 60, PT ;  /* 0x427000000000780b */ /* 0x000fda0003f04000 */
[----:B------:R-:W-:Y:S05]  /*0480*/  @!P0 BREAK.RELIABLE B1 ;  /* 0x0000000000018942 */ /* 0x000fea0003800100 */
[----:B------:R-:W-:Y:S05]  /*0490*/  @!P0 BRA `(.L_x_29) ;  /* 0x0000000000188947 */ /* 0x000fea0003800000 */
[----:B------:R-:W-:-:S07]  /*04a0*/  MOV R5, 0x42700000 ;  /* 0x4270000000057802 */ /* 0x000fce0000000f00 */
.L_x_28:
[----:B------:R-:W-:Y:S05]  /*04b0*/  BSYNC.RELIABLE B1 ;  /* 0x0000000000017941 */ /* 0x000fea0003800100 */
.L_x_27:
[----:B------:R0:W-:Y:S04]  /*04c0*/  STG.E desc[UR4][R2.64+0x4], R5 ;  /* 0x0000040502007986 */ /* 0x0001e8000c101904 */
[----:B------:R-:W2:Y:S02]  /*04d0*/  LDG.E R0, desc[UR4][R16.64+0x4] ;  /* 0x0000040410007981 */ /* 0x000ea4000c1e1900 */
[----:B--2---:R-:W-:-:S05]  /*04e0*/  FADD R7, -R0, -RZ ;  /* 0x800000ff00077221 */ /* 0x004fca0000000100 */
[----:B------:R0:W-:Y:S02]  /*04f0*/  STG.E desc[UR4][R16.64+0x4], R7 ;  /* 0x0000040710007986 */ /* 0x0001e4000c101904 */
.L_x_29:
[----:B------:R-:W-:Y:S05]  /*0500*/  BSYNC.RECONVERGENT B2 ;  /* 0x0000000000027941 */ /* 0x000fea0003800200 */
.L_x_26:
        /* <DEDUP_REMOVED lines=11> */
.L_x_32:
[----:B------:R-:W-:Y:S05]  /*05c0*/  BSYNC.RELIABLE B3 ;  /* 0x0000000000037941 */ /* 0x000fea0003800100 */
.L_x_31:
[----:B------:R0:W-:Y:S04]  /*05d0*/  STG.E desc[UR4][R2.64+0x8], R5 ;  /* 0x0000080502007986 */ /* 0x0001e8000c101904 */
[----:B------:R-:W2:Y:S02]  /*05e0*/  LDG.E R0, desc[UR4][R16.64+0x8] ;  /* 0x0000080410007981 */ /* 0x000ea4000c1e1900 */
[----:B--2---:R-:W-:-:S05]  /*05f0*/  FADD R7, -R0, -RZ ;  /* 0x800000ff00077221 */ /* 0x004fca0000000100 */
[----:B------:R0:W-:Y:S02]  /*0600*/  STG.E desc[UR4][R16.64+0x8], R7 ;  /* 0x0000080710007986 */ /* 0x0001e4000c101904 */
.L_x_33:
[----:B------:R-:W-:Y:S05]  /*0610*/  BSYNC.RECONVERGENT B2 ;  /* 0x0000000000027941 */ /* 0x000fea0003800200 */
.L_x_30:
[----:B------:R-:W-:Y:S05]  /*0620*/  WARPSYNC.ALL ;  /* 0x0000000000007948 */ /* 0x000fea0003800000 */
[----:B0-----:R-:W2:Y:S04]  /*0630*/  LDG.E.128 R16, desc[UR4][R18.64] ;  /* 0x0000000412107981 */ /* 0x001ea8000c1e1d00 */
[----:B--2---:R-:W-:Y:S01]  /*0640*/  STG.E.128 desc[UR4][R20.64], R16 ;  /* 0x0000001014007986 */ /* 0x004fe2000c101d04 */
[----:B------:R-:W-:Y:S05]  /*0650*/  EXIT ;  /* 0x000000000000794d */ /* 0x000fea0003800000 */
.L_x_34:
        /* <DEDUP_REMOVED lines=10> */
.L_x_90:


//--------------------- .text._Z20compute_accelerationP6float4S0_ --------------------------
	.section	.text._Z20compute_accelerationP6float4S0_,"ax",@progbits
	.align	128
        .global         _Z20compute_accelerationP6float4S0_
        .type           _Z20compute_accelerationP6float4S0_,@function
        .size           _Z20compute_accelerationP6float4S0_,(.L_x_86 - _Z20compute_accelerationP6float4S0_)
        .other          _Z20compute_accelerationP6float4S0_,@"STO_CUDA_ENTRY STV_DEFAULT"
_Z20compute_accelerationP6float4S0_:
.text._Z20compute_accelerationP6float4S0_:
[----:B------:R-:W-:Y:S08]  /*0000*/  LDC R1, c[0x0][0x37c] ;  /* 0x0000df00ff017b82 */ /* 0x000ff00000000800 */
[----:B------:R-:W0:Y:S01]  /*0010*/  LDC.64 R16, c[0x3][RZ] ;  /* 0x00c00000ff107b82 */ /* 0x000e220000000a00 */
[----:B------:R-:W-:Y:S01]  /*0020*/  HFMA2 R8, -RZ, RZ, 0.771484375, 0.21533203125 ;  /* 0x3a2c32e4ff087431 */ /* 0x000fe200000001ff */
[----:B------:R-:W1:Y:S06]  /*0030*/  LDCU.64 UR8, c[0x0][0x358] ;  /* 0x00006b00ff0877ac */ /* 0x000e6c0008000a00 */
[----:B------:R-:W2:Y:S08]  /*0040*/  S2UR UR4, SR_CTAID.X ;  /* 0x00000000000479c3 */ /* 0x000eb00000002500 */
[----:B------:R-:W3:Y:S01]  /*0050*/  LDC.64 R18, c[0x0][0x380] ;  /* 0x0000e000ff127b82 */ /* 0x000ee20000000a00 */
[C---:B0-----:R-:W-:Y:S01]  /*0060*/  FMUL R0, |R17|.reuse, 16777216 ;  /* 0x4b80000011007820 */ /* 0x041fe20000400200 */
[C---:B------:R-:W-:Y:S01]  /*0070*/  FSETP.GEU.AND P0, PT, |R17|.reuse, 1.175494350822287508e-38, PT ;  /* 0x008000001100780b */ /* 0x040fe20003f0e200 */
[----:B------:R-:W-:Y:S01]  /*0080*/  FMUL R16, R16, 24 ;  /* 0x41c0000010107820 */ /* 0x000fe20000400000 */
[----:B------:R-:W-:-:S02]  /*0090*/  FSETP.NEU.AND P3, PT, R17, RZ, PT ;  /* 0x000000ff1100720b */ /* 0x000fc40003f6d000 */
[-C--:B------:R-:W-:Y:S02]  /*00a0*/  FSEL R0, R0, |R17|.reuse, !P0 ;  /* 0x4000001100007208 */ /* 0x080fe40004000000 */
[C---:B------:R-:W-:Y:S02]  /*00b0*/  FSETP.NAN.AND P1, PT, |R17|.reuse, |R17|, PT ;  /* 0x400000111100720b */ /* 0x040fe40003f28200 */
[----:B------:R-:W-:Y:S02]  /*00c0*/  IADD3 R2, PT, PT, R0, -0x3f3504f3, RZ ;  /* 0xc0cafb0d00027810 */ /* 0x000fe40007ffe0ff */
[----:B------:R-:W-:Y:S02]  /*00d0*/  FSETP.NEU.AND P4, PT, |R17|, +INF , PT ;  /* 0x7f8000001100780b */ /* 0x000fe40003f8d200 */
[----:B------:R-:W-:-:S04]  /*00e0*/  LOP3.LUT R3, R2, 0xff800000, RZ, 0xc0, !PT ;  /* 0xff80000002037812 */ /* 0x000fc800078ec0ff */
[-C--:B------:R-:W-:Y:S02]  /*00f0*/  IADD3 R0, PT, PT, R0, -R3.reuse, RZ ;  /* 0x8000000300007210 */ /* 0x080fe40007ffe0ff */
[----:B------:R-:W-:-:S03]  /*0100*/  I2FP.F32.S32 R3, R3 ;  /* 0x0000000300037245 */ /* 0x000fc60000201400 */
[C---:B------:R-:W-:Y:S01]  /*0110*/  FADD R4, R0.reuse, 1 ;  /* 0x3f80000000047421 */ /* 0x040fe20000000000 */
[----:B------:R-:W-:Y:S01]  /*0120*/  FADD R2, R0, -1 ;  /* 0xbf80000000027421 */ /* 0x000fe20000000000 */
[----:B------:R-:W-:-:S03]  /*0130*/  FSEL R0, RZ, -24, P0 ;  /* 0xc1c00000ff007808 */ /* 0x000fc60000000000 */
[----:B------:R-:W-:Y:S01]  /*0140*/  FADD R5, R2, R2 ;  /* 0x0000000202057221 */ /* 0x000fe20000000000 */
[----:B------:R-:W0:Y:S01]  /*0150*/  MUFU.RCP R4, R4 ;  /* 0x0000000400047308 */ /* 0x000e220000001000 */
[----:B------:R-:W-:Y:S02]  /*0160*/  FFMA R0, R3, 1.1920928955078125e-07, R0 ;  /* 0x3400000003007823 */ /* 0x000fe40000000000 */
[----:B0-----:R-:W-:-:S04]  /*0170*/  FMUL R5, R4, R5 ;  /* 0x0000000504057220 */ /* 0x001fc80000400000 */
[----:B------:R-:W-:Y:S01]  /*0180*/  FADD R6, R2, -R5 ;  /* 0x8000000502067221 */ /* 0x000fe20000000000 */
[CC--:B------:R-:W-:Y:S01]  /*0190*/  FMUL R3, R5.reuse, R5.reuse ;  /* 0x0000000505037220 */ /* 0x0c0fe20000400000 */
[----:B------:R-:W-:Y:S02]  /*01a0*/  FFMA R9, R5, 1.4426950216293334961, R0 ;  /* 0x3fb8aa3b05097823 */ /* 0x000fe40000000000 */
[----:B------:R-:W-:Y:S01]  /*01b0*/  FADD R7, R6, R6 ;  /* 0x0000000606077221 */ /* 0x000fe20000000000 */
[C---:B------:R-:W-:Y:S01]  /*01c0*/  FFMA R6, R3.reuse, R8, 0.0032181653659790754318 ;  /* 0x3b52e7db03067423 */ /* 0x040fe20000000008 */
[----:B------:R-:W-:Y:S02]  /*01d0*/  FADD R0, R0, -R9 ;  /* 0x8000000900007221 */ /* 0x000fe40000000000 */
[----:B------:R-:W-:Y:S01]  /*01e0*/  FFMA R7, R2, -R5, R7 ;  /* 0x8000000502077223 */ /* 0x000fe20000000007 */
[----:B------:R-:W-:Y:S01]  /*01f0*/  FFMA R6, R3, R6, 0.018033718690276145935 ;  /* 0x3c93bb7303067423 */ /* 0x000fe20000000006 */
[----:B------:R-:W-:-:S02]  /*0200*/  FFMA R0, R5, 1.4426950216293334961, R0 ;  /* 0x3fb8aa3b05007823 */ /* 0x000fc40000000000 */
[----:B------:R-:W-:Y:S01]  /*0210*/  FMUL R7, R4, R7 ;  /* 0x0000000704077220 */ /* 0x000fe20000400000 */
[----:B------:R-:W-:-:S03]  /*0220*/  FFMA R6, R3, R6, 0.12022458761930465698 ;  /* 0x3df6384f03067423 */ /* 0x000fc60000000006 */
[----:B------:R-:W-:Y:S01]  /*0230*/  FFMA R0, R7, 1.4426950216293334961, R0 ;  /* 0x3fb8aa3b07007823 */ /* 0x000fe20000000000 */
[----:B------:R-:W-:-:S03]  /*0240*/  FMUL R6, R3, R6 ;  /* 0x0000000603067220 */ /* 0x000fc60000400000 */
[----:B------:R-:W-:Y:S01]  /*0250*/  FFMA R0, R5, 1.9251366722983220825e-08, R0 ;  /* 0x32a55e3405007823 */ /* 0x000fe20000000000 */
[----:B------:R-:W-:-:S04]  /*0260*/  FMUL R2, R6, 3 ;  /* 0x4040000006027820 */ /* 0x000fc80000400000 */
[----:B------:R-:W-:-:S04]  /*0270*/  FFMA R7, R7, R2, R0 ;  /* 0x0000000207077223 */ /* 0x000fc80000000000 */
[----:B------:R-:W-:Y:S01]  /*0280*/  FFMA R6, R5, R6, R7 ;  /* 0x0000000605067223 */ /* 0x000fe20000000007 */
[----:B------:R-:W-:-:S03]  /*0290*/  MOV R7, 0x391fcb8e ;  /* 0x391fcb8e00077802 */ /* 0x000fc60000000f00 */
[----:B------:R-:W-:-:S04]  /*02a0*/  FADD R0, R9, R6 ;  /* 0x0000000609007221 */ /* 0x000fc80000000000 */
[----:B------:R-:W-:Y:S01]  /*02b0*/  FMUL R3, R0, 6 ;  /* 0x40c0000000037820 */ /* 0x000fe20000400000 */
[----:B------:R-:W-:-:S03]  /*02c0*/  FADD R9, -R9, R0 ;  /* 0x0000000009097221 */ /* 0x000fc60000000100 */
[----:B------:R-:W0:Y:S01]  /*02d0*/  FRND R2, R3 ;  /* 0x0000000300027307 */ /* 0x000e220000201000 */
[----:B------:R-:W-:Y:S01]  /*02e0*/  FADD R9, R6, -R9 ;  /* 0x8000000906097221 */ /* 0x000fe20000000000 */
[----:B------:R-:W-:Y:S01]  /*02f0*/  FFMA R0, R0, 6, -R3 ;  /* 0x40c0000000007823 */ /* 0x000fe20000000803 */
[----:B------:R-:W-:-:S03]  /*0300*/  FSETP.GEU.AND P2, PT, R3, RZ, PT ;  /* 0x000000ff0300720b */ /* 0x000fc60003f4e000 */
[----:B------:R-:W-:Y:S02]  /*0310*/  FFMA R0, R9, 6, R0 ;  /* 0x40c0000009007823 */ /* 0x000fe40000000000 */
[----:B------:R4:W5:Y:S01]  /*0320*/  F2I.NTZ R4, R3 ;  /* 0x0000000300047305 */ /* 0x0009620000203100 */
[----:B0-----:R-:W-:Y:S01]  /*0330*/  FADD R5, R3, -R2 ;  /* 0x8000000203057221 */ /* 0x001fe20000000000 */
[----:B------:R-:W-:Y:S02]  /*0340*/  FSETP.GT.AND P0, PT, R2, RZ, PT ;  /* 0x000000ff0200720b */ /* 0x000fe40003f04000 */
[----:B------:R-:W2:Y:S01]  /*0350*/  S2R R2, SR_TID.X ;  /* 0x0000000000027919 */ /* 0x000ea20000002100 */
[----:B------:R-:W-:-:S04]  /*0360*/  FADD R0, R0, R5 ;  /* 0x0000000500007221 */ /* 0x000fc80000000000 */
[C---:B------:R-:W-:Y:S01]  /*0370*/  FFMA R5, R0.reuse, R7, 0.0013391353422775864601 ;  /* 0x3aaf85ed00057423 */ /* 0x040fe20000000007 */
[----:B------:R-:W-:Y:S02]  /*0380*/  SEL R7, RZ, 0x83000000, P0 ;  /* 0x83000000ff077807 */ /* 0x000fe40000000000 */
[----:B------:R-:W-:Y:S01]  /*0390*/  FSETP.GT.AND P0, PT, |R3|, 152, PT ;  /* 0x431800000300780b */ /* 0x000fe20003f04200 */
[----:B------:R-:W-:Y:S01]  /*03a0*/  FFMA R5, R0, R5, 0.0096188392490148544312 ;  /* 0x3c1d985600057423 */ /* 0x000fe20000000005 */
[----:B------:R-:W-:Y:S01]  /*03b0*/  IADD3 R6, PT, PT, R7, 0x7f000000, RZ ;  /* 0x7f00000007067810 */ /* 0x000fe20007ffe0ff */
[----:B----4-:R-:W2:Y:S01]  /*03c0*/  LDC R3, c[0x0][0x360] ;  /* 0x0000d800ff037b82 */ /* 0x010ea20000000800 */
[----:B-----5:R-:W-:Y:S01]  /*03d0*/  LEA R4, R4, -R7, 0x17 ;  /* 0x8000000704047211 */ /* 0x020fe200078eb8ff */
[----:B------:R-:W-:-:S04]  /*03e0*/  FFMA R5, R0, R5, 0.055503588169813156128 ;  /* 0x3d6357bb00057423 */ /* 0x000fc80000000005 */
[----:B------:R-:W-:-:S04]  /*03f0*/  FFMA R5, R0, R5, 0.24022644758224487305 ;  /* 0x3e75fdec00057423 */ /* 0x000fc80000000005 */
[----:B------:R-:W-:-:S04]  /*0400*/  FFMA R5, R0, R5, 0.69314718246459960938 ;  /* 0x3f31721800057423 */ /* 0x000fc80000000005 */
[----:B------:R-:W-:Y:S01]  /*0410*/  FFMA R5, R0, R5, 1 ;  /* 0x3f80000000057423 */ /* 0x000fe20000000005 */
[----:B------:R-:W-:-:S03]  /*0420*/  FADD R0, R17, R17 ;  /* 0x0000001111007221 */ /* 0x000fc60000000000 */
[----:B------:R-:W-:Y:S01]  /*0430*/  FMUL R5, R5, R6 ;  /* 0x0000000605057220 */ /* 0x000fe20000400000 */
[----:B------:R-:W-:Y:S01]  /*0440*/  HFMA2 R6, -RZ, RZ, 0, 0 ;  /* 0x00000000ff067431 */ /* 0x000fe200000001ff */
[----:B------:R-:W-:Y:S02]  /*0450*/  LOP3.LUT R7, R0, 0x7fffffff, RZ, 0xc0, !PT ;  /* 0x7fffffff00077812 */ /* 0x000fe400078ec0ff */
[----:B------:R-:W-:Y:S01]  /*0460*/  FMUL R4, R5, R4 ;  /* 0x0000000405047220 */ /* 0x000fe20000400000 */
[----:B------:R-:W-:Y:S01]  /*0470*/  @P0 FSEL R4, RZ, +INF , !P2 ;  /* 0x7f800000ff040808 */ /* 0x000fe20005000000 */
[----:B--2---:R-:W-:Y:S01]  /*0480*/  IMAD R0, R3, UR4, R2 ;  /* 0x0000000403007c24 */ /* 0x004fe2000f8e0202 */
[----:B------:R-:W-:Y:S01]  /*0490*/  FSETP.NEU.AND P0, PT, R17, 1, PT ;  /* 0x3f8000001100780b */ /* 0x000fe20003f0d000 */
[----:B------:R-:W-:Y:S01]  /*04a0*/  UMOV UR4, URZ ;  /* 0x000000ff00047c82 */ /* 0x000fe20008000000 */
[----:B------:R-:W-:Y:S01]  /*04b0*/  @P3 FSEL R7, R7, R4, !P4 ;  /* 0x0000000407073208 */ /* 0x000fe20006000000 */
[----:B------:R-:W-:Y:S01]  /*04c0*/  @P1 FADD R7, R17, 6 ;  /* 0x40c0000011071421 */ /* 0x000fe20000000000 */
[----:B------:R-:W-:Y:S01]  /*04d0*/  CS2R R4, SRZ ;  /* 0x0000000000047805 */ /* 0x000fe2000001ff00 */
[----:B---3--:R-:W-:-:S03]  /*04e0*/  IMAD.WIDE R18, R0, 0x10, R18 ;  /* 0x0000001000127825 */ /* 0x008fc600078e0212 */
[----:B------:R-:W-:-:S05]  /*04f0*/  FSEL R7, R7, 1, P0 ;  /* 0x3f80000007077808 */ /* 0x000fca0000000000 */
[----:B------:R-:W-:-:S04]  /*0500*/  FADD R8, R7, R7 ;  /* 0x0000000707087221 */ /* 0x000fc80000000000 */
[----:B-1----:R-:W-:-:S07]  /*0510*/  FMUL R3, R7, R8 ;  /* 0x0000000807037220 */ /* 0x002fce0000400000 */
.L_x_76:
[----:B------:R-:W0:Y:S01]  /*0520*/  LDC.64 R12, c[0x0][0x380] ;  /* 0x0000e000ff0c7b82 */ /* 0x000e220000000a00 */
[----:B------:R-:W-:-:S05]  /*0530*/  IADD3 R9, PT, PT, R2, UR4, RZ ;  /* 0x0000000402097c10 */ /* 0x000fca000fffe0ff */
[----:B0-----:R-:W-:Y:S02]  /*0540*/  IMAD.WIDE.U32 R12, R9, 0x10, R12 ;  /* 0x00000010090c7825 */ /* 0x001fe400078e000c */
[----:B------:R0:W5:Y:S04]  /*0550*/  LDG.E.128.CONSTANT R8, desc[UR8][R18.64] ;  /* 0x0000000812087981 */ /* 0x000168000c1e9d00 */
[----:B------:R-:W2:Y:S01]  /*0560*/  LDG.E.128.CONSTANT R12, desc[UR8][R12.64] ;  /* 0x000000080c0c7981 */ /* 0x000ea2000c1e9d00 */
[----:B------:R-:W1:Y:S01]  /*0570*/  S2UR UR6, SR_CgaCtaId ;  /* 0x00000000000679c3 */ /* 0x000e620000008800 */
[----:B------:R-:W-:Y:S02]  /*0580*/  UMOV UR5, 0x400 ;  /* 0x0000040000057882 */ /* 0x000fe40000000000 */
[----:B-1----:R-:W-:-:S06]  /*0590*/  ULEA UR5, UR6, UR5, 0x18 ;  /* 0x0000000506057291 */ /* 0x002fcc000f8ec0ff */
[----:B------:R-:W-:Y:S01]  /*05a0*/  LEA R17, R2, UR5, 0x4 ;  /* 0x0000000502117c11 */ /* 0x000fe2000f8e20ff */
[----:B------:R-:W-:Y:S02]  /*05b0*/  UIADD3 UR4, UPT, UPT, UR4, 0x20, URZ ;  /* 0x0000002004047890 */ /* 0x000fe4000fffe0ff */
[----:B------:R-:W-:Y:S02]  /*05c0*/  UIADD3 UR6, UPT, UPT, UR5, 0x20, URZ ;  /* 0x0000002005067890 */ /* 0x000fe4000fffe0ff */
[----:B------:R-:W-:Y:S01]  /*05d0*/  UISETP.GE.U32.AND UP0, UPT, UR4, 0x400, UPT ;  /* 0x000004000400788c */ /* 0x000fe2000bf06070 */
[----:B------:R-:W-:Y:S01]  /*05e0*/  UMOV UR5, URZ ;  /* 0x000000ff00057c82 */ /* 0x000fe20008000000 */
[----:B--2---:R0:W-:Y:S01]  /*05f0*/  STS.128 [R17], R12 ;  /* 0x0000000c11007388 */ /* 0x0041e20000000c00 */
[----:B------:R-:W-:Y:S08]  /*0600*/  BAR.SYNC.DEFER_BLOCKING 0x0 ;  /* 0x0000000000007b1d */ /* 0x000ff00000010000 */
.L_x_75:
[----:B0-----:R-:W0:Y:S01]  /*0610*/  LDS.128 R12, [UR6+-0x20] ;  /* 0xffffe006ff0c7984 */ /* 0x001e220008000c00 */
[----:B------:R-:W-:Y:S01]  /*0620*/  UMOV UR7, UR5 ;  /* 0x0000000500077c82 */ /* 0x000fe20008000000 */
[----:B------:R-:W-:Y:S01]  /*0630*/  UIADD3 UR5, UPT, UPT, UR5, 0x4, URZ ;  /* 0x0000000405057890 */ /* 0x000fe2000fffe0ff */
[----:B------:R-:W-:Y:S01]  /*0640*/  BSSY.RECONVERGENT B0, `(.L_x_35) ;  /* 0x0000014000007945 */ /* 0x000fe20003800200 */
[----:B------:R-:W-:Y:S01]  /*0650*/  UISETP.GE.U32.AND UP1, UPT, UR7, 0x1c, UPT ;  /* 0x0000001c0700788c */ /* 0x000fe2000bf26070 */
[----:B0----5:R-:W-:Y:S01]  /*0660*/  FADD R20, -R9, R13 ;  /* 0x0000000d09147221 */ /* 0x021fe20000000100 */
[----:B------:R-:W-:Y:S01]  /*0670*/  FADD R13, -R8, R12 ;  /* 0x0000000c080d7221 */ /* 0x000fe20000000100 */
[----:B------:R-:W-:Y:S02]  /*0680*/  FADD R23, -R10, R14 ;  /* 0x0000000e0a177221 */ /* 0x000fe40000000100 */
[----:B------:R-:W-:-:S04]  /*0690*/  FMUL R12, R20, R20 ;  /* 0x00000014140c7220 */ /* 0x000fc80000400000 */
[----:B------:R-:W-:-:S04]  /*06a0*/  FFMA R12, R13, R13, R12 ;  /* 0x0000000d0d0c7223 */ /* 0x000fc8000000000c */
[----:B------:R-:W-:-:S04]  /*06b0*/  FFMA R12, R23, R23, R12 ;  /* 0x00000017170c7223 */ /* 0x000fc8000000000c */
[----:B------:R0:W1:Y:S01]  /*06c0*/  MUFU.RSQ R15, R12 ;  /* 0x0000000c000f7308 */ /* 0x0000620000001400 */
[----:B------:R-:W-:-:S04]  /*06d0*/  IADD3 R11, PT, PT, R12, -0xd000000, RZ ;  /* 0xf30000000c0b7810 */ /* 0x000fc80007ffe0ff */
[----:B------:R-:W-:-:S13]  /*06e0*/  ISETP.GT.U32.AND P0, PT, R11, 0x727fffff, PT ;  /* 0x727fffff0b00780c */ /* 0x000fda0003f04070 */
[----:B01----:R-:W-:Y:S05]  /*06f0*/  @!P0 BRA `(.L_x_36) ;  /* 0x0000000000108947 */ /* 0x003fea0003800000 */
[----:B------:R-:W-:Y:S02]  /*0700*/  MOV R11, R12 ;  /* 0x0000000c000b7202 */ /* 0x000fe40000000f00 */
[----:B------:R-:W-:-:S07]  /*0710*/  MOV R12, 0x730 ;  /* 0x00000730000c7802 */ /* 0x000fce0000000f00 */
[----:B------:R-:W-:Y:S05]  /*0720*/  CALL.REL.NOINC `($__internal_3_$__cuda_sm20_sqrt_rn_f32_slowpath) ;  /* 0x0000002000007944 */ /* 0x000fea0003c00000 */
[----:B------:R-:W-:Y:S05]  /*0730*/  BRA `(.L_x_37) ;  /* 0x0000000000107947 */ /* 0x000fea0003800000 */
.L_x_36:
[----:B------:R-:W-:Y:S01]  /*0740*/  FMUL.FTZ R11, R12, R15 ;  /* 0x0000000f0c0b7220 */ /* 0x000fe20000410000 */
[----:B------:R-:W-:-:S03]  /*0750*/  FMUL.FTZ R14, R15, 0.5 ;  /* 0x3f0000000f0e7820 */ /* 0x000fc60000410000 */
[----:B------:R-:W-:-:S04]  /*0760*/  FFMA R12, -R11, R11, R12 ;  /* 0x0000000b0b0c7223 */ /* 0x000fc8000000010c */
[----:B------:R-:W-:-:S07]  /*0770*/  FFMA R11, R12, R14, R11 ;  /* 0x0000000e0c0b7223 */ /* 0x000fce000000000b */
.L_x_37:
[----:B------:R-:W-:Y:S05]  /*0780*/  BSYNC.RECONVERGENT B0 ;  /* 0x0000000000007941 */ /* 0x000fea0003800200 */
.L_x_35:
[----:B------:R-:W-:Y:S01]  /*0790*/  FSETP.GT.AND P0, PT, R11, 9.9999999747524270788e-07, PT ;  /* 0x358637bd0b00780b */ /* 0x000fe20003f04000 */
[----:B------:R-:W-:-:S12]  /*07a0*/  BSSY.RECONVERGENT B0, `(.L_x_38) ;  /* 0x000005d000007945 */ /* 0x000fd80003800200 */
[----:B------:R-:W-:Y:S05]  /*07b0*/  @!P0 BRA `(.L_x_39) ;  /* 0x00000004006c8947 */ /* 0x000fea0003800000 */
[----:B------:R-:W-:Y:S01]  /*07c0*/  IADD3 R12, PT, PT, R11, 0x1800000, RZ ;  /* 0x018000000b0c7810 */ /* 0x000fe20007ffe0ff */
[----:B------:R-:W-:Y:S03]  /*07d0*/  BSSY.RECONVERGENT B1, `(.L_x_40) ;  /* 0x000000b000017945 */ /* 0x000fe60003800200 */
[----:B------:R-:W-:-:S04]  /*07e0*/  LOP3.LUT R12, R12, 0x7f800000, RZ, 0xc0, !PT ;  /* 0x7f8000000c0c7812 */ /* 0x000fc800078ec0ff */
[----:B------:R-:W-:-:S13]  /*07f0*/  ISETP.GT.U32.AND P0, PT, R12, 0x1ffffff, PT ;  /* 0x01ffffff0c00780c */ /* 0x000fda0003f04070 */
[----:B------:R-:W-:Y:S05]  /*0800*/  @P0 BRA `(.L_x_41) ;  /* 0x00000000000c0947 */ /* 0x000fea0003800000 */
[----:B------:R-:W-:-:S07]  /*0810*/  MOV R12, 0x830 ;  /* 0x00000830000c7802 */ /* 0x000fce0000000f00 */
[----:B------:R-:W-:Y:S05]  /*0820*/  CALL.REL.NOINC `($__internal_2_$__cuda_sm20_rcp_rn_f32_slowpath) ;  /* 0x0000001800e87944 */ /* 0x000fea0003c00000 */
[----:B------:R-:W-:Y:S05]  /*0830*/  BRA `(.L_x_42) ;  /* 0x0000000000107947 */ /* 0x000fea0003800000 */
.L_x_41:
[----:B------:R-:W0:Y:S02]  /*0840*/  MUFU.RCP R12, R11 ;  /* 0x0000000b000c7308 */ /* 0x000e240000001000 */
[----:B0-----:R-:W-:-:S04]  /*0850*/  FFMA R14, R12, R11, -1 ;  /* 0xbf8000000c0e7423 */ /* 0x001fc8000000000b */
[----:B------:R-:W-:-:S04]  /*0860*/  FADD.FTZ R15, -R14, -RZ ;  /* 0x800000ff0e0f7221 */ /* 0x000fc80000010100 */
[----:B------:R-:W-:-:S07]  /*0870*/  FFMA R11, R12, R15, R12 ;  /* 0x0000000f0c0b7223 */ /* 0x000fce000000000c */
.L_x_42:
[----:B------:R-:W-:Y:S05]  /*0880*/  BSYNC.RECONVERGENT B1 ;  /* 0x0000000000017941 */ /* 0x000fea0003800200 */
.L_x_40:
[----:B------:R-:W-:Y:S01]  /*0890*/  FSETP.NEU.AND P0, PT, R11, 1, PT ;  /* 0x3f8000000b00780b */ /* 0x000fe20003f0d000 */
[----:B------:R-:W-:Y:S01]  /*08a0*/  BSSY.RECONVERGENT B1, `(.L_x_43) ;  /* 0x0000044000017945 */ /* 0x000fe20003800200 */
[----:B------:R-:W-:-:S11]  /*08b0*/  HFMA2 R12, -RZ, RZ, 1.875, 0 ;  /* 0x3f800000ff0c7431 */ /* 0x000fd600000001ff */
[----:B------:R-:W-:Y:S05]  /*08c0*/  @!P0 BRA `(.L_x_44) ;  /* 0x0000000400048947 */ /* 0x000fea0003800000 */
[----:B------:R-:W-:-:S13]  /*08d0*/  FSETP.NAN.AND P0, PT, |R11|, |R11|, PT ;  /* 0x4000000b0b00720b */ /* 0x000fda0003f08200 */
[----:B------:R-:W-:Y:S01]  /*08e0*/  @P0 FADD R12, R11, 6 ;  /* 0x40c000000b0c0421 */ /* 0x000fe20000000000 */
[----:B------:R-:W-:Y:S06]  /*08f0*/  @P0 BRA `(.L_x_44) ;  /* 0x0000000000f80947 */ /* 0x000fec0003800000 */
[C---:B------:R-:W-:Y:S01]  /*0900*/  FMUL R12, |R11|.reuse, 16777216 ;  /* 0x4b8000000b0c7820 */ /* 0x040fe20000400200 */
[----:B------:R-:W-:-:S04]  /*0910*/  FSETP.GEU.AND P0, PT, |R11|, 1.175494350822287508e-38, PT ;  /* 0x008000000b00780b */ /* 0x000fc80003f0e200 */
[----:B------:R-:W-:Y:S02]  /*0920*/  FSEL R12, R12, |R11|, !P0 ;  /* 0x4000000b0c0c7208 */ /* 0x000fe40004000000 */
[----:B------:R-:W-:Y:S02]  /*0930*/  FSEL R22, RZ, -24, P0 ;  /* 0xc1c00000ff167808 */ /* 0x000fe40000000000 */
[----:B------:R-:W-:Y:S02]  /*0940*/  IADD3 R14, PT, PT, R12, -0x3f3504f3, RZ ;  /* 0xc0cafb0d0c0e7810 */ /* 0x000fe40007ffe0ff */
[C---:B------:R-:W-:Y:S02]  /*0950*/  FSETP.NEU.AND P0, PT, |R11|.reuse, +INF , PT ;  /* 0x7f8000000b00780b */ /* 0x040fe40003f0d200 */
[----:B------:R-:W-:Y:S02]  /*0960*/  LOP3.LUT R15, R14, 0xff800000, RZ, 0xc0, !PT ;  /* 0xff8000000e0f7812 */ /* 0x000fe400078ec0ff */
[----:B------:R-:W-:-:S02]  /*0970*/  FSETP.NEU.AND P0, PT, R11, RZ, P0 ;  /* 0x000000ff0b00720b */ /* 0x000fc4000070d000 */
[-C--:B------:R-:W-:Y:S02]  /*0980*/  IADD3 R14, PT, PT, R12, -R15.reuse, RZ ;  /* 0x8000000f0c0e7210 */ /* 0x080fe40007ffe0ff */
[----:B------:R-:W-:-:S03]  /*0990*/  I2FP.F32.S32 R15, R15 ;  /* 0x0000000f000f7245 */ /* 0x000fc60000201400 */
[C---:B------:R-:W-:Y:S01]  /*09a0*/  FADD R12, R14.reuse, 1 ;  /* 0x3f8000000e0c7421 */ /* 0x040fe20000000000 */
[----:B------:R-:W-:Y:S01]  /*09b0*/  FADD R25, R14, -1 ;  /* 0xbf8000000e197421 */ /* 0x000fe20000000000 */
[----:B------:R-:W-:Y:S01]  /*09c0*/  FFMA R21, R15, 1.1920928955078125e-07, R22 ;  /* 0x340000000f157823 */ /* 0x000fe20000000016 */
[----:B------:R-:W-:Y:S02]  /*09d0*/  MOV R22, 0x3a2c32e4 ;  /* 0x3a2c32e400167802 */ /* 0x000fe40000000f00 */
[----:B------:R-:W-:Y:S01]  /*09e0*/  FADD R17, R25, R25 ;  /* 0x0000001919117221 */ /* 0x000fe20000000000 */
[----:B------:R-:W0:Y:S03]  /*09f0*/  MUFU.RCP R12, R12 ;  /* 0x0000000c000c7308 */ /* 0x000e260000001000 */
[----:B0-----:R-:W-:-:S04]  /*0a00*/  FMUL R14, R12, R17 ;  /* 0x000000110c0e7220 */ /* 0x001fc80000400000 */
[----:B------:R-:W-:Y:S01]  /*0a10*/  FADD R17, R25, -R14 ;  /* 0x8000000e19117221 */ /* 0x000fe20000000000 */
[----:B------:R-:W-:-:S03]  /*0a20*/  FFMA R15, R14, 1.4426950216293334961, R21 ;  /* 0x3fb8aa3b0e0f7823 */ /* 0x000fc60000000015 */
[----:B------:R-:W-:Y:S01]  /*0a30*/  FADD R24, R17, R17 ;  /* 0x0000001111187221 */ /* 0x000fe20000000000 */
[CC--:B------:R-:W-:Y:S01]  /*0a40*/  FMUL R17, R14.reuse, R14.reuse ;  /* 0x0000000e0e117220 */ /* 0x0c0fe20000400000 */
[----:B------:R-:W-:Y:S02]  /*0a50*/  FADD R21, R21, -R15 ;  /* 0x8000000f15157221 */ /* 0x000fe40000000000 */
[----:B------:R-:W-:Y:S01]  /*0a60*/  FFMA R25, R25, -R14, R24 ;  /* 0x8000000e19197223 */ /* 0x000fe20000000018 */
[C---:B------:R-:W-:Y:S01]  /*0a70*/  FFMA R22, R17.reuse, R22, 0.0032181653659790754318 ;  /* 0x3b52e7db11167423 */ /* 0x040fe20000000016 */
[----:B------:R-:W-:Y:S02]  /*0a80*/  FFMA R24, R14, 1.4426950216293334961, R21 ;  /* 0x3fb8aa3b0e187823 */ /* 0x000fe40000000015 */
[----:B------:R-:W-:Y:S01]  /*0a90*/  FMUL R25, R12, R25 ;  /* 0x000000190c197220 */ /* 0x000fe20000400000 */
[----:B------:R-:W-:-:S03]  /*0aa0*/  FFMA R22, R17, R22, 0.018033718690276145935 ;  /* 0x3c93bb7311167423 */ /* 0x000fc60000000016 */
[----:B------:R-:W-:Y:S01]  /*0ab0*/  FFMA R21, R25, 1.4426950216293334961, R24 ;  /* 0x3fb8aa3b19157823 */ /* 0x000fe20000000018 */
[----:B------:R-:W-:-:S04]  /*0ac0*/  FFMA R22, R17, R22, 0.12022458761930465698 ;  /* 0x3df6384f11167423 */ /* 0x000fc80000000016 */
[----:B------:R-:W-:Y:S01]  /*0ad0*/  FMUL R17, R17, R22 ;  /* 0x0000001611117220 */ /* 0x000fe20000400000 */
[----:B------:R-:W-:-:S03]  /*0ae0*/  FFMA R22, R14, 1.9251366722983220825e-08, R21 ;  /* 0x32a55e340e167823 */ /* 0x000fc60000000015 */
[----:B------:R-:W-:-:S04]  /*0af0*/  FMUL R12, R17, 3 ;  /* 0x40400000110c7820 */ /* 0x000fc80000400000 */
[----:B------:R-:W-:-:S04]  /*0b00*/  FFMA R12, R25, R12, R22 ;  /* 0x0000000c190c7223 */ /* 0x000fc80000000016 */
[----:B------:R-:W-:-:S04]  /*0b10*/  FFMA R14, R14, R17, R12 ;  /* 0x000000110e0e7223 */ /* 0x000fc8000000000c */
[----:B------:R-:W-:-:S04]  /*0b20*/  FADD R21, R15, R14 ;  /* 0x0000000e0f157221 */ /* 0x000fc80000000000 */
[----:B------:R-:W-:Y:S01]  /*0b30*/  FMUL R12, R21, 6 ;  /* 0x40c00000150c7820 */ /* 0x000fe20000400000 */
[----:B------:R-:W-:-:S03]  /*0b40*/  FADD R15, -R15, R21 ;  /* 0x000000150f0f7221 */ /* 0x000fc60000000100 */
[----:B------:R-:W0:Y:S01]  /*0b50*/  FRND R17, R12 ;  /* 0x0000000c00117307 */ /* 0x000e220000201000 */
[----:B------:R-:W-:Y:S01]  /*0b60*/  FADD R14, R14, -R15 ;  /* 0x8000000f0e0e7221 */ /* 0x000fe20000000000 */
[----:B------:R-:W-:Y:S01]  /*0b70*/  FFMA R21, R21, 6, -R12 ;  /* 0x40c0000015157823 */ /* 0x000fe2000000080c */
[----:B------:R-:W-:Y:S01]  /*0b80*/  HFMA2 R15, -RZ, RZ, 0.64013671875, -15.109375 ;  /* 0x391fcb8eff0f7431 */ /* 0x000fe200000001ff */
[----:B------:R-:W-:Y:S02]  /*0b90*/  FSETP.GT.AND P2, PT, |R12|, 152, PT ;  /* 0x431800000c00780b */ /* 0x000fe40003f44200 */
[----:B------:R-:W-:Y:S02]  /*0ba0*/  FFMA R21, R14, 6, R21 ;  /* 0x40c000000e157823 */ /* 0x000fe40000000015 */
[----:B------:R-:W1:Y:S01]  /*0bb0*/  F2I.NTZ R22, R12 ;  /* 0x0000000c00167305 */ /* 0x000e620000203100 */
[----:B0-----:R-:W-:Y:S01]  /*0bc0*/  FADD R14, R12, -R17 ;  /* 0x800000110c0e7221 */ /* 0x001fe20000000000 */
[----:B------:R-:W-:-:S03]  /*0bd0*/  FSETP.GT.AND P1, PT, R17, RZ, PT ;  /* 0x000000ff1100720b */ /* 0x000fc60003f24000 */
[----:B------:R-:W-:-:S04]  /*0be0*/  FADD R14, R14, R21 ;  /* 0x000000150e0e7221 */ /* 0x000fc80000000000 */
[----:B------:R-:W-:-:S04]  /*0bf0*/  FFMA R15, R14, R15, 0.0013391353422775864601 ;  /* 0x3aaf85ed0e0f7423 */ /* 0x000fc8000000000f */
[----:B------:R-:W-:-:S04]  /*0c00*/  FFMA R15, R14, R15, 0.0096188392490148544312 ;  /* 0x3c1d98560e0f7423 */ /* 0x000fc8000000000f */
[----:B------:R-:W-:-:S04]  /*0c10*/  FFMA R15, R14, R15, 0.055503588169813156128 ;  /* 0x3d6357bb0e0f7423 */ /* 0x000fc8000000000f */
[----:B------:R-:W-:Y:S01]  /*0c20*/  FFMA R17, R14, R15, 0.24022644758224487305 ;  /* 0x3e75fdec0e117423 */ /* 0x000fe2000000000f */
[----:B------:R-:W-:Y:S02]  /*0c30*/  SEL R15, RZ, 0x83000000, P1 ;  /* 0x83000000ff0f7807 */ /* 0x000fe40000800000 */
[----:B------:R-:W-:Y:S01]  /*0c40*/  FSETP.GEU.AND P1, PT, R12, RZ, PT ;  /* 0x000000ff0c00720b */ /* 0x000fe20003f2e000 */
[----:B------:R-:W-:Y:S01]  /*0c50*/  FFMA R21, R14, R17, 0.69314718246459960938 ;  /* 0x3f3172180e157423 */ /* 0x000fe20000000011 */
[----:B------:R-:W-:Y:S02]  /*0c60*/  IADD3 R17, PT, PT, R15, 0x7f000000, RZ ;  /* 0x7f0000000f117810 */ /* 0x000fe40007ffe0ff */
[----:B-1----:R-:W-:Y:S01]  /*0c70*/  LEA R22, R22, -R15, 0x17 ;  /* 0x8000000f16167211 */ /* 0x002fe200078eb8ff */
[----:B------:R-:W-:Y:S01]  /*0c80*/  FFMA R14, R14, R21, 1 ;  /* 0x3f8000000e0e7423 */ /* 0x000fe20000000015 */
[----:B------:R-:W-:-:S03]  /*0c90*/  FSEL R12, RZ, +INF , !P1 ;  /* 0x7f800000ff0c7808 */ /* 0x000fc60004800000 */
[----:B------:R-:W-:Y:S01]  /*0ca0*/  FMUL R17, R17, R14 ;  /* 0x0000000e11117220 */ /* 0x000fe20000400000 */
[----:B------:R-:W-:-:S03]  /*0cb0*/  @!P0 FADD R14, R11, R11 ;  /* 0x0000000b0b0e8221 */ /* 0x000fc60000000000 */
[----:B------:R-:W-:Y:S02]  /*0cc0*/  @!P2 FMUL R12, R22, R17 ;  /* 0x00000011160ca220 */ /* 0x000fe40000400000 */
[----:B------:R-:W-:-:S07]  /*0cd0*/  @!P0 LOP3.LUT R12, R14, 0x7fffffff, RZ, 0xc0, !PT ;  /* 0x7fffffff0e0c8812 */ /* 0x000fce00078ec0ff */
.L_x_44:
[----:B------:R-:W-:Y:S05]  /*0ce0*/  BSYNC.RECONVERGENT B1 ;  /* 0x0000000000017941 */ /* 0x000fea0003800200 */
.L_x_43:
[-C--:B------:R-:W-:Y:S01]  /*0cf0*/  FMUL R14, R12, R12.reuse ;  /* 0x0000000c0c0e7220 */ /* 0x080fe20000400000 */
[----:B------:R-:W-:-:S04]  /*0d00*/  FMUL R12, R7, R12 ;  /* 0x0000000c070c7220 */ /* 0x000fc80000400000 */
[----:B------:R-:W-:-:S04]  /*0d10*/  FFMA R15, R3, R14, -R12 ;  /* 0x0000000e030f7223 */ /* 0x000fc8000000080c */
[----:B------:R-:W-:-:S04]  /*0d20*/  FMUL R12, R16, R15 ;  /* 0x0000000f100c7220 */ /* 0x000fc80000400000 */
[----:B------:R-:W-:-:S04]  /*0d30*/  FMUL R12, R12, R11 ;  /* 0x0000000b0c0c7220 */ /* 0x000fc80000400000 */
[-C--:B------:R-:W-:Y:S01]  /*0d40*/  FFMA R4, R13, R12.reuse, R4 ;  /* 0x0000000c0d047223 */ /* 0x080fe20000000004 */
[-C--:B------:R-:W-:Y:S01]  /*0d50*/  FFMA R5, R20, R12.reuse, R5 ;  /* 0x0000000c14057223 */ /* 0x080fe20000000005 */
[----:B------:R-:W-:-:S07]  /*0d60*/  FFMA R6, R23, R12, R6 ;  /* 0x0000000c17067223 */ /* 0x000fce0000000006 */
.L_x_39:
[----:B------:R-:W-:Y:S05]  /*0d70*/  BSYNC.RECONVERGENT B0 ;  /* 0x0000000000007941 */ /* 0x000fea0003800200 */
.L_x_38:
[----:B------:R-:W0:Y:S01]  /*0d80*/  LDS.128 R12, [UR6+-0x10] ;  /* 0xfffff006ff0c7984 */ /* 0x000e220008000c00 */
[----:B------:R-:W-:Y:S01]  /*0d90*/  BSSY.RECONVERGENT B0, `(.L_x_45) ;  /* 0x0000013000007945 */ /* 0x000fe20003800200 */
[----:B0-----:R-:W-:Y:S01]  /*0da0*/  FADD R20, -R9, R13 ;  /* 0x0000000d09147221 */ /* 0x001fe20000000100 */
        /* <DEDUP_REMOVED lines=13> */
.L_x_46:
[----:B------:R-:W-:Y:S01]  /*0e80*/  FMUL.FTZ R11, R12, R15 ;  /* 0x0000000f0c0b7220 */ /* 0x000fe20000410000 */
[----:B------:R-:W-:-:S03]  /*0e90*/  FMUL.FTZ R14, R15, 0.5 ;  /* 0x3f0000000f0e7820 */ /* 0x000fc60000410000 */
[----:B------:R-:W-:-:S04]  /*0ea0*/  FFMA R12, -R11, R11, R12 ;  /* 0x0000000b0b0c7223 */ /* 0x000fc8000000010c */
[----:B------:R-:W-:-:S07]  /*0eb0*/  FFMA R11, R12, R14, R11 ;  /* 0x0000000e0c0b7223 */ /* 0x000fce000000000b */
.L_x_47:
[----:B------:R-:W-:Y:S05]  /*0ec0*/  BSYNC.RECONVERGENT B0 ;  /* 0x0000000000007941 */ /* 0x000fea0003800200 */
.L_x_45:
        /* <DEDUP_REMOVED lines=11> */
.L_x_51:
[----:B------:R-:W0:Y:S02]  /*0f80*/  MUFU.RCP R12, R11 ;  /* 0x0000000b000c7308 */ /* 0x000e240000001000 */
[----:B0-----:R-:W-:-:S04]  /*0f90*/  FFMA R14, R12, R11, -1 ;  /* 0xbf8000000c0e7423 */ /* 0x001fc8000000000b */
[----:B------:R-:W-:-:S04]  /*0fa0*/  FADD.FTZ R15, -R14, -RZ ;  /* 0x800000ff0e0f7221 */ /* 0x000fc80000010100 */
[----:B------:R-:W-:-:S07]  /*0fb0*/  FFMA R11, R12, R15, R12 ;  /* 0x0000000f0c0b7223 */ /* 0x000fce000000000c */
.L_x_52:
[----:B------:R-:W-:Y:S05]  /*0fc0*/  BSYNC.RECONVERGENT B1 ;  /* 0x0000000000017941 */ /* 0x000fea0003800200 */
.L_x_50:
        /* <DEDUP_REMOVED lines=69> */
.L_x_54:
[----:B------:R-:W-:Y:S05]  /*1420*/  BSYNC.RECONVERGENT B1 ;  /* 0x0000000000017941 */ /* 0x000fea0003800200 */
.L_x_53:
        /* <DEDUP_REMOVED lines=8> */
.L_x_49:
[----:B------:R-:W-:Y:S05]  /*14b0*/  BSYNC.RECONVERGENT B0 ;  /* 0x0000000000007941 */ /* 0x000fea0003800200 */
.L_x_48:
[----:B------:R-:W0:Y:S01]  /*14c0*/  LDS.128 R12, [UR6] ;  /* 0x00000006ff0c7984 */ /* 0x000e220008000c00 */
        /* <DEDUP_REMOVED lines=15> */
.L_x_56:
[----:B------:R-:W-:Y:S01]  /*15c0*/  FMUL.FTZ R11, R12, R15 ;  /* 0x0000000f0c0b7220 */ /* 0x000fe20000410000 */
[----:B------:R-:W-:-:S03]  /*15d0*/  FMUL.FTZ R14, R15, 0.5 ;  /* 0x3f0000000f0e7820 */ /* 0x000fc60000410000 */
[----:B------:R-:W-:-:S04]  /*15e0*/  FFMA R12, -R11, R11, R12 ;  /* 0x0000000b0b0c7223 */ /* 0x000fc8000000010c */
[----:B------:R-:W-:-:S07]  /*15f0*/  FFMA R11, R12, R14, R11 ;  /* 0x0000000e0c0b7223 */ /* 0x000fce000000000b */
.L_x_57:
[----:B------:R-:W-:Y:S05]  /*1600*/  BSYNC.RECONVERGENT B0 ;  /* 0x0000000000007941 */ /* 0x000fea0003800200 */
.L_x_55:
        /* <DEDUP_REMOVED lines=11> */
.L_x_61:
[----:B------:R-:W0:Y:S02]  /*16c0*/  MUFU.RCP R12, R11 ;  /* 0x0000000b000c7308 */ /* 0x000e240000001000 */
[----:B0-----:R-:W-:-:S04]  /*16d0*/  FFMA R14, R12, R11, -1 ;  /* 0xbf8000000c0e7423 */ /* 0x001fc8000000000b */
[----:B------:R-:W-:-:S04]  /*16e0*/  FADD.FTZ R15, -R14, -RZ ;  /* 0x800000ff0e0f7221 */ /* 0x000fc80000010100 */
[----:B------:R-:W-:-:S07]  /*16f0*/  FFMA R11, R12, R15, R12 ;  /* 0x0000000f0c0b7223 */ /* 0x000fce000000000c */
.L_x_62:
[----:B------:R-:W-:Y:S05]  /*1700*/  BSYNC.RECONVERGENT B1 ;  /* 0x0000000000017941 */ /* 0x000fea0003800200 */
.L_x_60:
        /* <DEDUP_REMOVED lines=69> */
.L_x_64:
[----:B------:R-:W-:Y:S05]  /*1b60*/  BSYNC.RECONVERGENT B1 ;  /* 0x0000000000017941 */ /* 0x000fea0003800200 */
.L_x_63:
        /* <DEDUP_REMOVED lines=8> */
.L_x_59:
[----:B------:R-:W-:Y:S05]  /*1bf0*/  BSYNC.RECONVERGENT B0 ;  /* 0x0000000000007941 */ /* 0x000fea0003800200 */
.L_x_58:
[----:B------:R-:W0:Y:S01]  /*1c00*/  LDS.128 R12, [UR6+0x10] ;  /* 0x00001006ff0c7984 */ /* 0x000e220008000c00 */
        /* <DEDUP_REMOVED lines=15> */
.L_x_66:
[----:B------:R-:W-:Y:S01]  /*1d00*/  FMUL.FTZ R11, R12, R15 ;  /* 0x0000000f0c0b7220 */ /* 0x000fe20000410000 */
[----:B------:R-:W-:-:S03]  /*1d10*/  FMUL.FTZ R14, R15, 0.5 ;  /* 0x3f0000000f0e7820 */ /* 0x000fc60000410000 */
[----:B------:R-:W-:-:S04]  /*1d20*/  FFMA R12, -R11, R11, R12 ;  /* 0x0000000b0b0c7223 */ /* 0x000fc8000000010c */
[----:B------:R-:W-:-:S07]  /*1d30*/  FFMA R11, R12, R14, R11 ;  /* 0x0000000e0c0b7223 */ /* 0x000fce000000000b */
.L_x_67:
[----:B------:R-:W-:Y:S05]  /*1d40*/  BSYNC.RECONVERGENT B0 ;  /* 0x0000000000007941 */ /* 0x000fea0003800200 */
.L_x_65:
        /* <DEDUP_REMOVED lines=11> */
.L_x_71:
[----:B------:R-:W0:Y:S02]  /*1e00*/  MUFU.RCP R12, R11 ;  /* 0x0000000b000c7308 */ /* 0x000e240000001000 */
[----:B0-----:R-:W-:-:S04]  /*1e10*/  FFMA R14, R12, R11, -1 ;  /* 0xbf8000000c0e7423 */ /* 0x001fc8000000000b */
[----:B------:R-:W-:-:S04]  /*1e20*/  FADD.FTZ R15, -R14, -RZ ;  /* 0x800000ff0e0f7221 */ /* 0x000fc80000010100 */
[----:B------:R-:W-:-:S07]  /*1e30*/  FFMA R11, R12, R15, R12 ;  /* 0x0000000f0c0b7223 */ /* 0x000fce000000000c */
.L_x_72:
[----:B------:R-:W-:Y:S05]  /*1e40*/  BSYNC.RECONVERGENT B1 ;  /* 0x0000000000017941 */ /* 0x000fea0003800200 */
.L_x_70:
        /* <DEDUP_REMOVED lines=69> */
.L_x_74:
[----:B------:R-:W-:Y:S05]  /*22a0*/  BSYNC.RECONVERGENT B1 ;  /* 0x0000000000017941 */ /* 0x000fea0003800200 */
.L_x_73:
        /* <DEDUP_REMOVED lines=8> */
.L_x_69:
[----:B------:R-:W-:Y:S05]  /*2330*/  BSYNC.RECONVERGENT B0 ;  /* 0x0000000000007941 */ /* 0x000fea0003800200 */
.L_x_68:
[----:B------:R-:W-:Y:S01]  /*2340*/  UIADD3 UR6, UPT, UPT, UR6, 0x40, URZ ;  /* 0x0000004006067890 */ /* 0x000fe2000fffe0ff */
[----:B------:R-:W-:Y:S11]  /*2350*/  BRA.U !UP1, `(.L_x_75) ;  /* 0xffffffe109ac7547 */ /* 0x000ff6000b83ffff */
[----:B------:R-:W-:Y:S06]  /*2360*/  BAR.SYNC.DEFER_BLOCKING 0x0 ;  /* 0x0000000000007b1d */ /* 0x000fec0000010000 */
[----:B------:R-:W-:Y:S05]  /*2370*/  BRA.U !UP0, `(.L_x_76) ;  /* 0xffffffe108687547 */ /* 0x000fea000b83ffff */
[----:B------:R-:W0:Y:S01]  /*2380*/  LDC.64 R2, c[0x0][0x388] ;  /* 0x0000e200ff027b82 */ /* 0x000e220000000a00 */
[----:B------:R-:W-:Y:S01]  /*2390*/  MOV R7, RZ ;  /* 0x000000ff00077202 */ /* 0x000fe20000000f00 */
[----:B0-----:R-:W-:-:S05]  /*23a0*/  IMAD.WIDE R2, R0, 0x10, R2 ;  /* 0x0000001000027825 */ /* 0x001fca00078e0202 */
[----:B------:R-:W-:Y:S01]  /*23b0*/  STG.E.128 desc[UR8][R2.64], R4 ;  /* 0x0000000402007986 */ /* 0x000fe2000c101d08 */
[----:B------:R-:W-:Y:S05]  /*23c0*/  EXIT ;  /* 0x000000000000794d */ /* 0x000fea0003800000 */
        .weak           $__internal_2_$__cuda_sm20_rcp_rn_f32_slowpath
        .type           $__internal_2_$__cuda_sm20_rcp_rn_f32_slowpath,@function
        .size           $__internal_2_$__cuda_sm20_rcp_rn_f32_slowpath,($__internal_3_$__cuda_sm20_sqrt_rn_f32_slowpath - $__internal_2_$__cuda_sm20_rcp_rn_f32_slowpath)
$__internal_2_$__cuda_sm20_rcp_rn_f32_slowpath:
[----:B------:R-:W-:Y:S01]  /*23d0*/  SHF.L.U32 R14, R11, 0x1, RZ ;  /* 0x000000010b0e7819 */ /* 0x000fe200000006ff */
[----:B------:R-:W-:Y:S03]  /*23e0*/  BSSY.RECONVERGENT B2, `(.L_x_77) ;  /* 0x0000030000027945 */ /* 0x000fe60003800200 */
[----:B------:R-:W-:-:S04]  /*23f0*/  SHF.R.U32.HI R14, RZ, 0x18, R14 ;  /* 0x00000018ff0e7819 */ /* 0x000fc8000001160e */
[----:B------:R-:W-:-:S13]  /*2400*/  ISETP.NE.U32.AND P0, PT, R14, RZ, PT ;  /* 0x000000ff0e00720c */ /* 0x000fda0003f05070 */
[----:B------:R-:W-:Y:S05]  /*2410*/  @P0 BRA `(.L_x_78) ;  /* 0x0000000000280947 */ /* 0x000fea0003800000 */
[----:B------:R-:W-:-:S04]  /*2420*/  SHF.L.U32 R14, R11, 0x1, RZ ;  /* 0x000000010b0e7819 */ /* 0x000fc800000006ff */
[----:B------:R-:W-:-:S13]  /*2430*/  ISETP.NE.AND P0, PT, R14, RZ, PT ;  /* 0x000000ff0e00720c */ /* 0x000fda0003f05270 */
[----:B------:R-:W-:Y:S01]  /*2440*/  @P0 FFMA R14, R11, 1.84467440737095516160e+19, RZ ;  /* 0x5f8000000b0e0823 */ /* 0x000fe200000000ff */
[----:B------:R-:W-:Y:S08]  /*2450*/  @!P0 MUFU.RCP R17, R11 ;  /* 0x0000000b00118308 */ /* 0x000ff00000001000 */
[----:B------:R-:W0:Y:S02]  /*2460*/  @P0 MUFU.RCP R15, R14 ;  /* 0x0000000e000f0308 */ /* 0x000e240000001000 */
[----:B0-----:R-:W-:-:S04]  /*2470*/  @P0 FFMA R21, R14, R15, -1 ;  /* 0xbf8000000e150423 */ /* 0x001fc8000000000f */
[----:B------:R-:W-:-:S04]  /*2480*/  @P0 FADD.FTZ R22, -R21, -RZ ;  /* 0x800000ff15160221 */ /* 0x000fc80000010100 */
[----:B------:R-:W-:-:S04]  /*2490*/  @P0 FFMA R15, R15, R22, R15 ;  /* 0x000000160f0f0223 */ /* 0x000fc8000000000f */
[----:B------:R-:W-:Y:S01]  /*24a0*/  @P0 FFMA R17, R15, 1.84467440737095516160e+19, RZ ;  /* 0x5f8000000f110823 */ /* 0x000fe200000000ff */
[----:B------:R-:W-:Y:S06]  /*24b0*/  BRA `(.L_x_79) ;  /* 0x0000000000887947 */ /* 0x000fec0003800000 */
.L_x_78:
[----:B------:R-:W-:-:S04]  /*24c0*/  IADD3 R15, PT, PT, R14, -0xfd, RZ ;  /* 0xffffff030e0f7810 */ /* 0x000fc80007ffe0ff */
[----:B------:R-:W-:-:S13]  /*24d0*/  ISETP.GT.U32.AND P0, PT, R15, 0x1, PT ;  /* 0x000000010f00780c */ /* 0x000fda0003f04070 */
[----:B------:R-:W-:Y:S05]  /*24e0*/  @P0 BRA `(.L_x_80) ;  /* 0x0000000000780947 */ /* 0x000fea0003800000 */
[----:B------:R-:W-:Y:S01]  /*24f0*/  LOP3.LUT R25, R11, 0x7fffff, RZ, 0xc0, !PT ;  /* 0x007fffff0b197812 */ /* 0x000fe200078ec0ff */
[----:B------:R-:W-:Y:S01]  /*2500*/  HFMA2 R22, -RZ, RZ, 0, 1.78813934326171875e-07 ;  /* 0x00000003ff167431 */ /* 0x000fe200000001ff */
[----:B------:R-:W-:Y:S02]  /*2510*/  IADD3 R14, PT, PT, R14, -0xfc, RZ ;  /* 0xffffff040e0e7810 */ /* 0x000fe40007ffe0ff */
[----:B------:R-:W-:-:S04]  /*2520*/  LOP3.LUT R25, R25, 0x3f800000, RZ, 0xfc, !PT ;  /* 0x3f80000019197812 */ /* 0x000fc800078efcff */
[----:B------:R-:W0:Y:S01]  /*2530*/  MUFU.RCP R24, R25 ;  /* 0x0000001900187308 */ /* 0x000e220000001000 */
[----:B------:R-:W-:Y:S01]  /*2540*/  SHF.L.U32 R22, R22, R15, RZ ;  /* 0x0000000f16167219 */ /* 0x000fe200000006ff */
[----:B0-----:R-:W-:-:S04]  /*2550*/  FFMA R21, R25, R24, -1 ;  /* 0xbf80000019157423 */ /* 0x001fc80000000018 */
[----:B------:R-:W-:-:S04]  /*2560*/  FADD.FTZ R21, -R21, -RZ ;  /* 0x800000ff15157221 */ /* 0x000fc80000010100 */
[CCC-:B------:R-:W-:Y:S01]  /*2570*/  FFMA.RM R17, R24.reuse, R21.reuse, R24.reuse ;  /* 0x0000001518117223 */ /* 0x1c0fe20000004018 */
[----:B------:R-:W-:-:S04]  /*2580*/  FFMA.RP R24, R24, R21, R24 ;  /* 0x0000001518187223 */ /* 0x000fc80000008018 */
[C---:B------:R-:W-:Y:S02]  /*2590*/  LOP3.LUT R21, R17.reuse, 0x7fffff, RZ, 0xc0, !PT ;  /* 0x007fffff11157812 */ /* 0x040fe400078ec0ff */
[----:B------:R-:W-:Y:S02]  /*25a0*/  FSETP.NEU.FTZ.AND P0, PT, R17, R24, PT ;  /* 0x000000181100720b */ /* 0x000fe40003f1d000 */
[----:B------:R-:W-:Y:S02]  /*25b0*/  LOP3.LUT R21, R21, 0x800000, RZ, 0xfc, !PT ;  /* 0x0080000015157812 */ /* 0x000fe400078efcff */
[----:B------:R-:W-:Y:S02]  /*25c0*/  SEL R17, RZ, 0xffffffff, !P0 ;  /* 0xffffffffff117807 */ /* 0x000fe40004000000 */
[----:B------:R-:W-:Y:S02]  /*25d0*/  LOP3.LUT R22, R22, R21, RZ, 0xc0, !PT ;  /* 0x0000001516167212 */ /* 0x000fe400078ec0ff */
[----:B------:R-:W-:-:S02]  /*25e0*/  IADD3 R24, PT, PT, -R17, RZ, RZ ;  /* 0x000000ff11187210 */ /* 0x000fc40007ffe1ff */
[-C--:B------:R-:W-:Y:S02]  /*25f0*/  SHF.R.U32.HI R22, RZ, R15.reuse, R22 ;  /* 0x0000000fff167219 */ /* 0x080fe40000011616 */
[--C-:B------:R-:W-:Y:S02]  /*2600*/  LOP3.LUT P1, RZ, R24, R15, R21.reuse, 0xf8, !PT ;  /* 0x0000000f18ff7212 */ /* 0x100fe4000782f815 */
[C---:B------:R-:W-:Y:S02]  /*2610*/  LOP3.LUT P0, RZ, R22.reuse, 0x1, RZ, 0xc0, !PT ;  /* 0x0000000116ff7812 */ /* 0x040fe4000780c0ff */
[----:B------:R-:W-:Y:S02]  /*2620*/  LOP3.LUT P2, RZ, R22, 0x2, RZ, 0xc0, !PT ;  /* 0x0000000216ff7812 */ /* 0x000fe4000784c0ff */
[----:B------:R-:W-:Y:S02]  /*2630*/  SHF.R.U32.HI R14, RZ, R14, R21 ;  /* 0x0000000eff0e7219 */ /* 0x000fe40000011615 */
[----:B------:R-:W-:-:S02]  /*2640*/  PLOP3.LUT P0, PT, P0, P1, P2, 0xe0, 0x0 ;  /* 0x000000000000781c */ /* 0x000fc40000703c20 */
[----:B------:R-:W-:Y:S02]  /*2650*/  LOP3.LUT P1, RZ, R11, 0x7fffff, RZ, 0xc0, !PT ;  /* 0x007fffff0bff7812 */ /* 0x000fe4000782c0ff */
[----:B------:R-:W-:-:S04]  /*2660*/  SEL R15, RZ, 0x1, !P0 ;  /* 0x00000001ff0f7807 */ /* 0x000fc80004000000 */
[----:B------:R-:W-:-:S04]  /*2670*/  IADD3 R15, PT, PT, -R15, RZ, RZ ;  /* 0x000000ff0f0f7210 */ /* 0x000fc80007ffe1ff */
[----:B------:R-:W-:-:S13]  /*2680*/  ISETP.GE.AND P0, PT, R15, RZ, PT ;  /* 0x000000ff0f00720c */ /* 0x000fda0003f06270 */
[----:B------:R-:W-:-:S04]  /*2690*/  @!P0 IADD3 R14, PT, PT, R14, 0x1, RZ ;  /* 0x000000010e0e8810 */ /* 0x000fc80007ffe0ff */
[----:B------:R-:W-:-:S04]  /*26a0*/  @!P1 SHF.L.U32 R14, R14, 0x1, RZ ;  /* 0x000000010e0e9819 */ /* 0x000fc800000006ff */
[----:B------:R-:W-:Y:S01]  /*26b0*/  LOP3.LUT R17, R14, 0x80000000, R11, 0xf8, !PT ;  /* 0x800000000e117812 */ /* 0x000fe200078ef80b */
[----:B------:R-:W-:Y:S06]  /*26c0*/  BRA `(.L_x_79) ;  /* 0x0000000000047947 */ /* 0x000fec0003800000 */
.L_x_80:
[----:B------:R0:W1:Y:S02]  /*26d0*/  MUFU.RCP R17, R11 ;  /* 0x0000000b00117308 */ /* 0x0000640000001000 */
.L_x_79:
[----:B------:R-:W-:Y:S05]  /*26e0*/  BSYNC.RECONVERGENT B2 ;  /* 0x0000000000027941 */ /* 0x000fea0003800200 */
.L_x_77:
[----:B------:R-:W-:Y:S01]  /*26f0*/  HFMA2 R15, -RZ, RZ, 0, 0 ;  /* 0x00000000ff0f7431 */ /* 0x000fe200000001ff */
[----:B------:R-:W-:Y:S02]  /*2700*/  MOV R14, R12 ;  /* 0x0000000c000e7202 */ /* 0x000fe40000000f00 */
[----:B01----:R-:W-:Y:S02]  /*2710*/  MOV R11, R17 ;  /* 0x00000011000b7202 */ /* 0x003fe40000000f00 */
[----:B------:R-:W-:Y:S05]  /*2720*/  RET.REL.NODEC R14 `(_Z20compute_accelerationP6float4S0_) ;  /* 0xffffffd80e347950 */ /* 0x000fea0003c3ffff */
        .weak           $__internal_3_$__cuda_sm20_sqrt_rn_f32_slowpath
        .type           $__internal_3_$__cuda_sm20_sqrt_rn_f32_slowpath,@function
        .size           $__internal_3_$__cuda_sm20_sqrt_rn_f32_slowpath,(.L_x_86 - $__internal_3_$__cuda_sm20_sqrt_rn_f32_slowpath)
$__internal_3_$__cuda_sm20_sqrt_rn_f32_slowpath:
[----:B------:R-:W-:-:S13]  /*2730*/  LOP3.LUT P0, RZ, R11, 0x7fffffff, RZ, 0xc0, !PT ;  /* 0x7fffffff0bff7812 */ /* 0x000fda000780c0ff */
[----:B------:R-:W-:Y:S01]  /*2740*/  @!P0 MOV R21, R11 ;  /* 0x0000000b00158202 */ /* 0x000fe20000000f00 */
[----:B------:R-:W-:Y:S06]  /*2750*/  @!P0 BRA `(.L_x_81) ;  /* 0x0000000000408947 */ /* 0x000fec0003800000 */
[----:B------:R-:W-:-:S13]  /*2760*/  FSETP.GEU.FTZ.AND P0, PT, R11, RZ, PT ;  /* 0x000000ff0b00720b */ /* 0x000fda0003f1e000 */
[----:B------:R-:W-:Y:S01]  /*2770*/  @!P0 MOV R21, 0x7fffffff ;  /* 0x7fffffff00158802 */ /* 0x000fe20000000f00 */
[----:B------:R-:W-:Y:S06]  /*2780*/  @!P0 BRA `(.L_x_81) ;  /* 0x0000000000348947 */ /* 0x000fec0003800000 */
[----:B------:R-:W-:-:S13]  /*2790*/  FSETP.GTU.FTZ.AND P0, PT, |R11|, +INF , PT ;  /* 0x7f8000000b00780b */ /* 0x000fda0003f1c200 */
[----:B------:R-:W-:Y:S01]  /*27a0*/  @P0 FADD.FTZ R21, R11, 1 ;  /* 0x3f8000000b150421 */ /* 0x000fe20000010000 */
[----:B------:R-:W-:Y:S06]  /*27b0*/  @P0 BRA `(.L_x_81) ;  /* 0x0000000000280947 */ /* 0x000fec0003800000 */
[----:B------:R-:W-:-:S13]  /*27c0*/  FSETP.NEU.FTZ.AND P0, PT, |R11|, +INF , PT ;  /* 0x7f8000000b00780b */ /* 0x000fda0003f1d200 */
[----:B------:R-:W-:Y:S01]  /*27d0*/  @P0 FFMA R22, R11, 1.84467440737095516160e+19, RZ ;  /* 0x5f8000000b160823 */ /* 0x000fe200000000ff */
[----:B------:R-:W-:-:S03]  /*27e0*/  @!P0 MOV R21, R11 ;  /* 0x0000000b00158202 */ /* 0x000fc60000000f00 */
[----:B------:R-:W0:Y:S02]  /*27f0*/  @P0 MUFU.RSQ R15, R22 ;  /* 0x00000016000f0308 */ /* 0x000e240000001400 */
[----:B0-----:R-:W-:Y:S01]  /*2800*/  @P0 FMUL.FTZ R17, R22, R15 ;  /* 0x0000000f16110220 */ /* 0x001fe20000410000 */
[----:B------:R-:W-:-:S03]  /*2810*/  @P0 FMUL.FTZ R15, R15, 0.5 ;  /* 0x3f0000000f0f0820 */ /* 0x000fc60000410000 */
[----:B------:R-:W-:-:S04]  /*2820*/  @P0 FADD.FTZ R14, -R17, -RZ ;  /* 0x800000ff110e0221 */ /* 0x000fc80000010100 */
[----:B------:R-:W-:-:S04]  /*2830*/  @P0 FFMA R14, R17, R14, R22 ;  /* 0x0000000e110e0223 */ /* 0x000fc80000000016 */
[----:B------:R-:W-:-:S04]  /*2840*/  @P0 FFMA R14, R14, R15, R17 ;  /* 0x0000000f0e0e0223 */ /* 0x000fc80000000011 */
[----:B------:R-:W-:-:S07]  /*2850*/  @P0 FMUL.FTZ R21, R14, 2.3283064365386962891e-10 ;  /* 0x2f8000000e150820 */ /* 0x000fce0000410000 */
.L_x_81:
[----:B------:R-:W-:Y:S01]  /*2860*/  HFMA2 R15, -RZ, RZ, 0, 0 ;  /* 0x00000000ff0f7431 */ /* 0x000fe200000001ff */
[----:B------:R-:W-:Y:S02]  /*2870*/  MOV R14, R12 ;  /* 0x0000000c000e7202 */ /* 0x000fe40000000f00 */
[----:B------:R-:W-:Y:S02]  /*2880*/  MOV R11, R21 ;  /* 0x00000015000b7202 */ /* 0x000fe40000000f00 */
[----:B------:R-:W-:Y:S05]  /*2890*/  RET.REL.NODEC R14 `(_Z20compute_accelerationP6float4S0_) ;  /* 0xffffffd40ed87950 */ /* 0x000fea0003c3ffff */
.L_x_82:
        /* <DEDUP_REMOVED lines=14> */
.L_x_86:


//--------------------- .nv.shared._Z7reduce6ILj32EEvP6float4jPf --------------------------
	.section	.nv.shared._Z7reduce6ILj32EEvP6float4jPf,"aw",@nobits
	.sectionflags	@""
	.align	16
	.zero		1024


//--------------------- .nv.shared.reserved.0     --------------------------
	.section	.nv.shared.reserved.0,"aw",@nobits
	.weak		__nv_reservedSMEM_offset_0_alias
	.size		__nv_reservedSMEM_offset_0_alias, 0, 64
	.other		__nv_reservedSMEM_offset_0_alias,@"STO_CUDA_RESERVED_SHARED STV_DEFAULT"
__nv_reservedSMEM_offset_0_alias:
	.zero		0
	.zero		64


//--------------------- .nv.shared._Z10rescale_v2P6float4fPf --------------------------
	.section	.nv.shared._Z10rescale_v2P6float4fPf,"aw",@nobits
	.sectionflags	@""
	.align	16
	.zero		1024


//--------------------- .nv.shared._Z7rescaleP6float4ff --------------------------
	.section	.nv.shared._Z7rescaleP6float4ff,"aw",@nobits
	.sectionflags	@""
	.align	16
.nv.shared._Z7rescaleP6float4ff:
	.zero		1040


//--------------------- .nv.shared._Z20leapfrog_integrationP6float4S0_S0_S0_ --------------------------
	.section	.nv.shared._Z20leapfrog_integrationP6float4S0_S0_S0_,"aw",@nobits
	.sectionflags	@""
	.align	16
	.zero		1024


//--------------------- .nv.shared._Z20compute_accelerationP6float4S0_ --------------------------
	.section	.nv.shared._Z20compute_accelerationP6float4S0_,"aw",@nobits
	.sectionflags	@""
	.align	16
.nv.shared._Z20compute_accelerationP6float4S0_:
	.zero		1536


//--------------------- .nv.constant0._Z7reduce6ILj32EEvP6float4jPf --------------------------
	.section	.nv.constant0._Z7reduce6ILj32EEvP6float4jPf,"a",@progbits
	.sectionflags	@""
	.align	4
.nv.constant0._Z7reduce6ILj32EEvP6float4jPf:
	.zero		920


//--------------------- .nv.constant0._Z10rescale_v2P6float4fPf --------------------------
	.section	.nv.constant0._Z10rescale_v2P6float4fPf,"a",@progbits
	.sectionflags	@""
	.align	4
.nv.constant0._Z10rescale_v2P6float4fPf:
	.zero		920


//--------------------- .nv.constant0._Z7rescaleP6float4ff --------------------------
	.section	.nv.constant0._Z7rescaleP6float4ff,"a",@progbits
	.sectionflags	@""
	.align	4
.nv.constant0._Z7rescaleP6float4ff:
	.zero		912


//--------------------- .nv.constant0._Z20leapfrog_integrationP6float4S0_S0_S0_ --------------------------
	.section	.nv.constant0._Z20leapfrog_integrationP6float4S0_S0_S0_,"a",@progbits
	.sectionflags	@""
	.align	4
.nv.constant0._Z20leapfrog_integrationP6float4S0_S0_S0_:
	.zero		928


//--------------------- .nv.constant0._Z20compute_accelerationP6float4S0_ --------------------------
	.section	.nv.constant0._Z20compute_accelerationP6float4S0_,"a",@progbits
	.sectionflags	@""
	.align	4
.nv.constant0._Z20compute_accelerationP6float4S0_:
	.zero		912


//--------------------- SYMBOLS --------------------------

	.type		.nv.reservedSmem.offset0,@object
	.size		.nv.reservedSmem.offset0,0x4
	.type		.nv.reservedSmem.cap,@object
	.size		.nv.reservedSmem.cap,0x4
